//
// Generated by NVIDIA NVVM Compiler
//
// Compiler Build ID: CL-36424714
// Cuda compilation tools, release 13.0, V13.0.88
// Based on NVVM 20.0.0
//

.version 9.0
.target sm_100
.address_size 64

	// .globl	_Z9cuda_gemmIiLi128ELi512ELi1ELi8ELi1ELi512ELi8ELi8ELi1EEviiPT_S1_S1_
// _ZZ9cuda_gemmIiLi128ELi512ELi1ELi8ELi1ELi512ELi8ELi8ELi1EEviiPT_S1_S1_E11kron_fac_sh has been demoted
// _ZZ9cuda_gemmIiLi128ELi512ELi1ELi8ELi1ELi512ELi8ELi8ELi1EEviiPT_S1_S1_E3Ash has been demoted
// _ZZ9cuda_gemmIiLi128ELi512ELi1ELi8ELi1ELi512ELi8ELi8ELi1EEviiPT_S1_S1_E3Csh has been demoted
// _ZZ9cuda_gemmIiLi128ELi256ELi1ELi16ELi1ELi256ELi16ELi16ELi1EEviiPT_S1_S1_E11kron_fac_sh has been demoted
// _ZZ9cuda_gemmIiLi128ELi256ELi1ELi16ELi1ELi256ELi16ELi16ELi1EEviiPT_S1_S1_E3Ash has been demoted
// _ZZ9cuda_gemmIiLi128ELi256ELi1ELi16ELi1ELi256ELi16ELi16ELi1EEviiPT_S1_S1_E3Csh has been demoted
// _ZZ9cuda_gemmIiLi128ELi1024ELi1ELi32ELi1ELi1024ELi32ELi32ELi1EEviiPT_S1_S1_E11kron_fac_sh has been demoted
// _ZZ9cuda_gemmIiLi128ELi1024ELi1ELi32ELi1ELi1024ELi32ELi32ELi1EEviiPT_S1_S1_E3Ash has been demoted
// _ZZ9cuda_gemmIiLi128ELi1024ELi1ELi32ELi1ELi1024ELi32ELi32ELi1EEviiPT_S1_S1_E3Csh has been demoted

.visible .entry _Z9cuda_gemmIiLi128ELi512ELi1ELi8ELi1ELi512ELi8ELi8ELi1EEviiPT_S1_S1_(
	.param .u32 _Z9cuda_gemmIiLi128ELi512ELi1ELi8ELi1ELi512ELi8ELi8ELi1EEviiPT_S1_S1__param_0,
	.param .u32 _Z9cuda_gemmIiLi128ELi512ELi1ELi8ELi1ELi512ELi8ELi8ELi1EEviiPT_S1_S1__param_1,
	.param .u64 .ptr .align 1 _Z9cuda_gemmIiLi128ELi512ELi1ELi8ELi1ELi512ELi8ELi8ELi1EEviiPT_S1_S1__param_2,
	.param .u64 .ptr .align 1 _Z9cuda_gemmIiLi128ELi512ELi1ELi8ELi1ELi512ELi8ELi8ELi1EEviiPT_S1_S1__param_3,
	.param .u64 .ptr .align 1 _Z9cuda_gemmIiLi128ELi512ELi1ELi8ELi1ELi512ELi8ELi8ELi1EEviiPT_S1_S1__param_4
)
.maxntid 128
{
	.reg .pred 	%p<18>;
	.reg .b16 	%rs<3>;
	.reg .b32 	%r<273>;
	.reg .b64 	%rd<29>;
	// demoted variable
	.shared .align 128 .b8 _ZZ9cuda_gemmIiLi128ELi512ELi1ELi8ELi1ELi512ELi8ELi8ELi1EEviiPT_S1_S1_E11kron_fac_sh[288];
	// demoted variable
	.shared .align 128 .b8 _ZZ9cuda_gemmIiLi128ELi512ELi1ELi8ELi1ELi512ELi8ELi8ELi1EEviiPT_S1_S1_E3Ash[3072];
	// demoted variable
	.shared .align 128 .b8 _ZZ9cuda_gemmIiLi128ELi512ELi1ELi8ELi1ELi512ELi8ELi8ELi1EEviiPT_S1_S1_E3Csh[2048];
	ld.param.u32 	%r52, [_Z9cuda_gemmIiLi128ELi512ELi1ELi8ELi1ELi512ELi8ELi8ELi1EEviiPT_S1_S1__param_1];
	ld.param.u64 	%rd5, [_Z9cuda_gemmIiLi128ELi512ELi1ELi8ELi1ELi512ELi8ELi8ELi1EEviiPT_S1_S1__param_2];
	ld.param.u64 	%rd6, [_Z9cuda_gemmIiLi128ELi512ELi1ELi8ELi1ELi512ELi8ELi8ELi1EEviiPT_S1_S1__param_3];
	ld.param.u64 	%rd4, [_Z9cuda_gemmIiLi128ELi512ELi1ELi8ELi1ELi512ELi8ELi8ELi1EEviiPT_S1_S1__param_4];
	cvta.to.global.u64 	%rd1, %rd6;
	cvta.to.global.u64 	%rd2, %rd5;
	mov.u32 	%r1, %tid.x;
	setp.gt.u32 	%p1, %r1, 63;
	@%p1 bra 	$L__BB0_7;
	mov.u32 	%r53, %ctaid.y;
	shl.b32 	%r2, %r53, 3;
	mov.u32 	%r3, %ntid.x;
	add.s32 	%r54, %r1, %r3;
	max.u32 	%r55, %r54, 64;
	setp.lt.u32 	%p2, %r54, 64;
	selp.u32 	%r56, 1, 0, %p2;
	add.s32 	%r57, %r54, %r56;
	sub.s32 	%r58, %r55, %r57;
	div.u32 	%r59, %r58, %r3;
	add.s32 	%r4, %r59, %r56;
	and.b32  	%r60, %r4, 3;
	setp.eq.s32 	%p3, %r60, 3;
	mov.u32 	%r262, %r1;
	@%p3 bra 	$L__BB0_4;
	add.s32 	%r62, %r4, 1;
	and.b32  	%r5, %r62, 3;
	mov.b32 	%r261, 0;
	mov.u32 	%r262, %r1;
$L__BB0_3:
	.pragma "nounroll";
	and.b32  	%r63, %r262, 56;
	add.s32 	%r64, %r63, %r2;
	and.b32  	%r65, %r262, 7;
	add.s32 	%r66, %r64, %r65;
	mul.wide.u32 	%rd7, %r66, 4;
	add.s64 	%rd8, %rd1, %rd7;
	ld.global.u32 	%r67, [%rd8];
	mov.u32 	%r68, _ZZ9cuda_gemmIiLi128ELi512ELi1ELi8ELi1ELi512ELi8ELi8ELi1EEviiPT_S1_S1_E11kron_fac_sh;
	mad.lo.s32 	%r69, %r65, 36, %r68;
	shr.u32 	%r70, %r262, 1;
	and.b32  	%r71, %r70, 2147483644;
	add.s32 	%r72, %r69, %r71;
	st.shared.u32 	[%r72], %r67;
	add.s32 	%r262, %r262, %r3;
	add.s32 	%r261, %r261, 1;
	setp.ne.s32 	%p4, %r261, %r5;
	@%p4 bra 	$L__BB0_3;
$L__BB0_4:
	setp.lt.u32 	%p5, %r4, 3;
	@%p5 bra 	$L__BB0_7;
	mov.u32 	%r78, _ZZ9cuda_gemmIiLi128ELi512ELi1ELi8ELi1ELi512ELi8ELi8ELi1EEviiPT_S1_S1_E11kron_fac_sh;
$L__BB0_6:
	and.b32  	%r73, %r262, 56;
	add.s32 	%r74, %r73, %r2;
	and.b32  	%r75, %r262, 7;
	add.s32 	%r76, %r74, %r75;
	mul.wide.u32 	%rd9, %r76, 4;
	add.s64 	%rd10, %rd1, %rd9;
	ld.global.u32 	%r77, [%rd10];
	mad.lo.s32 	%r79, %r75, 36, %r78;
	shr.u32 	%r80, %r262, 1;
	and.b32  	%r81, %r80, 2147483644;
	add.s32 	%r82, %r79, %r81;
	st.shared.u32 	[%r82], %r77;
	add.s32 	%r83, %r262, %r3;
	and.b32  	%r84, %r83, 56;
	add.s32 	%r85, %r84, %r2;
	and.b32  	%r86, %r83, 7;
	add.s32 	%r87, %r85, %r86;
	mul.wide.u32 	%rd11, %r87, 4;
	add.s64 	%rd12, %rd1, %rd11;
	ld.global.u32 	%r88, [%rd12];
	mad.lo.s32 	%r89, %r86, 36, %r78;
	shr.u32 	%r90, %r83, 1;
	and.b32  	%r91, %r90, 2147483644;
	add.s32 	%r92, %r89, %r91;
	st.shared.u32 	[%r92], %r88;
	add.s32 	%r93, %r83, %r3;
	and.b32  	%r94, %r93, 56;
	add.s32 	%r95, %r94, %r2;
	and.b32  	%r96, %r93, 7;
	add.s32 	%r97, %r95, %r96;
	mul.wide.u32 	%rd13, %r97, 4;
	add.s64 	%rd14, %rd1, %rd13;
	ld.global.u32 	%r98, [%rd14];
	mad.lo.s32 	%r99, %r96, 36, %r78;
	shr.u32 	%r100, %r93, 1;
	and.b32  	%r101, %r100, 2147483644;
	add.s32 	%r102, %r99, %r101;
	st.shared.u32 	[%r102], %r98;
	add.s32 	%r103, %r93, %r3;
	and.b32  	%r104, %r103, 56;
	add.s32 	%r105, %r104, %r2;
	and.b32  	%r106, %r103, 7;
	add.s32 	%r107, %r105, %r106;
	mul.wide.u32 	%rd15, %r107, 4;
	add.s64 	%rd16, %rd1, %rd15;
	ld.global.u32 	%r108, [%rd16];
	mad.lo.s32 	%r109, %r106, 36, %r78;
	shr.u32 	%r110, %r103, 1;
	and.b32  	%r111, %r110, 2147483644;
	add.s32 	%r112, %r109, %r111;
	st.shared.u32 	[%r112], %r108;
	add.s32 	%r262, %r103, %r3;
	setp.lt.u32 	%p6, %r262, 64;
	@%p6 bra 	$L__BB0_6;
$L__BB0_7:
	mov.u32 	%r13, %ctaid.x;
	mov.u32 	%r113, %nctaid.x;
	setp.ge.u32 	%p7, %r13, %r113;
	@%p7 bra 	$L__BB0_22;
	shl.b32 	%r272, %r1, 2;
	mov.u32 	%r15, %ntid.x;
	shl.b32 	%r16, %r15, 2;
	shl.b32 	%r17, %r13, 9;
	add.s32 	%r114, %r272, %r16;
	max.u32 	%r115, %r114, 512;
	setp.lt.u32 	%p8, %r114, 512;
	selp.u32 	%r116, 1, 0, %p8;
	or.b32  	%r117, %r114, %r116;
	sub.s32 	%r118, %r115, %r117;
	div.u32 	%r119, %r118, %r16;
	add.s32 	%r18, %r119, %r116;
	and.b32  	%r120, %r18, 3;
	setp.eq.s32 	%p9, %r120, 3;
	mov.u32 	%r266, %r272;
	@%p9 bra 	$L__BB0_11;
	add.s32 	%r122, %r18, 1;
	and.b32  	%r19, %r122, 3;
	mov.b32 	%r265, 0;
	mov.u32 	%r266, %r272;
$L__BB0_10:
	.pragma "nounroll";
	add.s32 	%r123, %r17, %r266;
	mul.wide.u32 	%rd17, %r123, 4;
	add.s64 	%rd18, %rd2, %rd17;
	ld.global.v4.u32 	{%r124, %r125, %r126, %r127}, [%rd18];
	shr.u32 	%r128, %r266, 3;
	mov.u32 	%r129, _ZZ9cuda_gemmIiLi128ELi512ELi1ELi8ELi1ELi512ELi8ELi8ELi1EEviiPT_S1_S1_E3Ash;
	mad.lo.s32 	%r130, %r128, 48, %r129;
	shl.b32 	%r131, %r266, 2;
	and.b32  	%r132, %r131, 16;
	add.s32 	%r133, %r130, %r132;
	st.shared.v4.u32 	[%r133], {%r124, %r125, %r126, %r127};
	add.s32 	%r266, %r266, %r16;
	add.s32 	%r265, %r265, 1;
	setp.ne.s32 	%p10, %r265, %r19;
	@%p10 bra 	$L__BB0_10;
$L__BB0_11:
	setp.lt.u32 	%p11, %r18, 3;
	@%p11 bra 	$L__BB0_14;
	mov.u32 	%r140, _ZZ9cuda_gemmIiLi128ELi512ELi1ELi8ELi1ELi512ELi8ELi8ELi1EEviiPT_S1_S1_E3Ash;
$L__BB0_13:
	add.s32 	%r134, %r17, %r266;
	mul.wide.s32 	%rd19, %r134, 4;
	add.s64 	%rd20, %rd2, %rd19;
	ld.global.v4.u32 	{%r135, %r136, %r137, %r138}, [%rd20];
	shr.u32 	%r139, %r266, 3;
	mad.lo.s32 	%r141, %r139, 48, %r140;
	shl.b32 	%r142, %r266, 2;
	and.b32  	%r143, %r142, 16;
	add.s32 	%r144, %r141, %r143;
	st.shared.v4.u32 	[%r144], {%r135, %r136, %r137, %r138};
	add.s32 	%r145, %r266, %r16;
	add.s32 	%r146, %r17, %r145;
	mul.wide.s32 	%rd21, %r146, 4;
	add.s64 	%rd22, %rd2, %rd21;
	ld.global.v4.u32 	{%r147, %r148, %r149, %r150}, [%rd22];
	shr.u32 	%r151, %r145, 3;
	mad.lo.s32 	%r152, %r151, 48, %r140;
	shl.b32 	%r153, %r145, 2;
	and.b32  	%r154, %r153, 16;
	add.s32 	%r155, %r152, %r154;
	st.shared.v4.u32 	[%r155], {%r147, %r148, %r149, %r150};
	add.s32 	%r156, %r145, %r16;
	add.s32 	%r157, %r17, %r156;
	mul.wide.s32 	%rd23, %r157, 4;
	add.s64 	%rd24, %rd2, %rd23;
	ld.global.v4.u32 	{%r158, %r159, %r160, %r161}, [%rd24];
	shr.u32 	%r162, %r156, 3;
	mad.lo.s32 	%r163, %r162, 48, %r140;
	shl.b32 	%r164, %r156, 2;
	and.b32  	%r165, %r164, 16;
	add.s32 	%r166, %r163, %r165;
	st.shared.v4.u32 	[%r166], {%r158, %r159, %r160, %r161};
	add.s32 	%r167, %r156, %r16;
	add.s32 	%r168, %r17, %r167;
	mul.wide.s32 	%rd25, %r168, 4;
	add.s64 	%rd26, %rd2, %rd25;
	ld.global.v4.u32 	{%r169, %r170, %r171, %r172}, [%rd26];
	shr.u32 	%r173, %r167, 3;
	mad.lo.s32 	%r174, %r173, 48, %r140;
	shl.b32 	%r175, %r167, 2;
	and.b32  	%r176, %r175, 16;
	add.s32 	%r177, %r174, %r176;
	st.shared.v4.u32 	[%r177], {%r169, %r170, %r171, %r172};
	add.s32 	%r266, %r167, %r16;
	setp.lt.u32 	%p12, %r266, 512;
	@%p12 bra 	$L__BB0_13;
$L__BB0_14:
	setp.gt.u32 	%p13, %r1, 63;
	bar.sync 	0;
	@%p13 bra 	$L__BB0_19;
	cvt.u16.u32 	%rs1, %r1;
	and.b16  	%rs2, %rs1, 7;
	mul.wide.u16 	%r178, %rs2, 48;
	mov.u32 	%r179, _ZZ9cuda_gemmIiLi128ELi512ELi1ELi8ELi1ELi512ELi8ELi8ELi1EEviiPT_S1_S1_E3Ash;
	add.s32 	%r180, %r178, %r179;
	add.s32 	%r27, %r180, 768;
	mul.wide.u16 	%r181, %rs2, 4;
	mov.u32 	%r182, _ZZ9cuda_gemmIiLi128ELi512ELi1ELi8ELi1ELi512ELi8ELi8ELi1EEviiPT_S1_S1_E3Csh;
	add.s32 	%r183, %r181, %r182;
	add.s32 	%r28, %r183, 64;
	shl.b32 	%r184, %r1, 3;
	and.b32  	%r29, %r184, 56;
	shr.u32 	%r30, %r15, 3;
	shr.u32 	%r268, %r1, 3;
$L__BB0_16:
	mov.u32 	%r185, _ZZ9cuda_gemmIiLi128ELi512ELi1ELi8ELi1ELi512ELi8ELi8ELi1EEviiPT_S1_S1_E11kron_fac_sh;
	mad.lo.s32 	%r186, %r268, 36, %r185;
	ld.shared.u32 	%r33, [%r186];
	ld.shared.u32 	%r34, [%r186+4];
	ld.shared.u32 	%r35, [%r186+8];
	ld.shared.u32 	%r36, [%r186+12];
	ld.shared.u32 	%r37, [%r186+16];
	ld.shared.u32 	%r38, [%r186+20];
	ld.shared.u32 	%r39, [%r186+24];
	ld.shared.u32 	%r40, [%r186+28];
	shl.b32 	%r187, %r268, 8;
	add.s32 	%r269, %r28, %r187;
	mov.u32 	%r270, %r27;
	mov.u32 	%r271, %r29;
$L__BB0_17:
	ld.shared.v4.u32 	{%r188, %r189, %r190, %r191}, [%r270+-768];
	mul.lo.s32 	%r192, %r33, %r188;
	mad.lo.s32 	%r193, %r34, %r189, %r192;
	mad.lo.s32 	%r194, %r35, %r190, %r193;
	mad.lo.s32 	%r195, %r36, %r191, %r194;
	ld.shared.v4.u32 	{%r196, %r197, %r198, %r199}, [%r270+-752];
	mad.lo.s32 	%r200, %r37, %r196, %r195;
	mad.lo.s32 	%r201, %r38, %r197, %r200;
	mad.lo.s32 	%r202, %r39, %r198, %r201;
	mad.lo.s32 	%r203, %r40, %r199, %r202;
	st.shared.u32 	[%r269+-64], %r203;
	ld.shared.v4.u32 	{%r204, %r205, %r206, %r207}, [%r270+-384];
	mul.lo.s32 	%r208, %r33, %r204;
	mad.lo.s32 	%r209, %r34, %r205, %r208;
	mad.lo.s32 	%r210, %r35, %r206, %r209;
	mad.lo.s32 	%r211, %r36, %r207, %r210;
	ld.shared.v4.u32 	{%r212, %r213, %r214, %r215}, [%r270+-368];
	mad.lo.s32 	%r216, %r37, %r212, %r211;
	mad.lo.s32 	%r217, %r38, %r213, %r216;
	mad.lo.s32 	%r218, %r39, %r214, %r217;
	mad.lo.s32 	%r219, %r40, %r215, %r218;
	st.shared.u32 	[%r269+-32], %r219;
	ld.shared.v4.u32 	{%r220, %r221, %r222, %r223}, [%r270];
	mul.lo.s32 	%r224, %r33, %r220;
	mad.lo.s32 	%r225, %r34, %r221, %r224;
	mad.lo.s32 	%r226, %r35, %r222, %r225;
	mad.lo.s32 	%r227, %r36, %r223, %r226;
	ld.shared.v4.u32 	{%r228, %r229, %r230, %r231}, [%r270+16];
	mad.lo.s32 	%r232, %r37, %r228, %r227;
	mad.lo.s32 	%r233, %r38, %r229, %r232;
	mad.lo.s32 	%r234, %r39, %r230, %r233;
	mad.lo.s32 	%r235, %r40, %r231, %r234;
	st.shared.u32 	[%r269], %r235;
	ld.shared.v4.u32 	{%r236, %r237, %r238, %r239}, [%r270+384];
	mul.lo.s32 	%r240, %r33, %r236;
	mad.lo.s32 	%r241, %r34, %r237, %r240;
	mad.lo.s32 	%r242, %r35, %r238, %r241;
	mad.lo.s32 	%r243, %r36, %r239, %r242;
	ld.shared.v4.u32 	{%r244, %r245, %r246, %r247}, [%r270+400];
	mad.lo.s32 	%r248, %r37, %r244, %r243;
	mad.lo.s32 	%r249, %r38, %r245, %r248;
	mad.lo.s32 	%r250, %r39, %r246, %r249;
	mad.lo.s32 	%r251, %r40, %r247, %r250;
	st.shared.u32 	[%r269+32], %r251;
	add.s32 	%r45, %r271, 256;
	add.s32 	%r270, %r270, 1536;
	add.s32 	%r269, %r269, 128;
	setp.lt.u32 	%p14, %r271, 256;
	mov.u32 	%r271, %r45;
	@%p14 bra 	$L__BB0_17;
	add.s32 	%r268, %r268, %r30;
	setp.lt.u32 	%p15, %r268, 8;
	@%p15 bra 	$L__BB0_16;
$L__BB0_19:
	setp.ge.s32 	%p16, %r272, %r52;
	bar.sync 	0;
	@%p16 bra 	$L__BB0_22;
	mul.lo.s32 	%r49, %r13, %r52;
	cvta.to.global.u64 	%rd3, %rd4;
	mov.u32 	%r254, _ZZ9cuda_gemmIiLi128ELi512ELi1ELi8ELi1ELi512ELi8ELi8ELi1EEviiPT_S1_S1_E3Csh;
$L__BB0_21:
	add.s32 	%r252, %r272, %r49;
	mul.wide.s32 	%rd27, %r252, 4;
	add.s64 	%rd28, %rd3, %rd27;
	shl.b32 	%r253, %r272, 2;
	add.s32 	%r255, %r254, %r253;
	ld.shared.v4.u32 	{%r256, %r257, %r258, %r259}, [%r255];
	st.global.v4.u32 	[%rd28], {%r256, %r257, %r258, %r259};
	add.s32 	%r272, %r272, %r16;
	setp.lt.s32 	%p17, %r272, %r52;
	@%p17 bra 	$L__BB0_21;
$L__BB0_22:
	ret;

}
	// .globl	_Z9cuda_gemmIiLi128ELi256ELi1ELi16ELi1ELi256ELi16ELi16ELi1EEviiPT_S1_S1_
.visible .entry _Z9cuda_gemmIiLi128ELi256ELi1ELi16ELi1ELi256ELi16ELi16ELi1EEviiPT_S1_S1_(
	.param .u32 _Z9cuda_gemmIiLi128ELi256ELi1ELi16ELi1ELi256ELi16ELi16ELi1EEviiPT_S1_S1__param_0,
	.param .u32 _Z9cuda_gemmIiLi128ELi256ELi1ELi16ELi1ELi256ELi16ELi16ELi1EEviiPT_S1_S1__param_1,
	.param .u64 .ptr .align 1 _Z9cuda_gemmIiLi128ELi256ELi1ELi16ELi1ELi256ELi16ELi16ELi1EEviiPT_S1_S1__param_2,
	.param .u64 .ptr .align 1 _Z9cuda_gemmIiLi128ELi256ELi1ELi16ELi1ELi256ELi16ELi16ELi1EEviiPT_S1_S1__param_3,
	.param .u64 .ptr .align 1 _Z9cuda_gemmIiLi128ELi256ELi1ELi16ELi1ELi256ELi16ELi16ELi1EEviiPT_S1_S1__param_4
)
.maxntid 128
{
	.reg .pred 	%p<15>;
	.reg .b16 	%rs<8>;
	.reg .b32 	%r<269>;
	.reg .b64 	%rd<33>;
	// demoted variable
	.shared .align 128 .b8 _ZZ9cuda_gemmIiLi128ELi256ELi1ELi16ELi1ELi256ELi16ELi16ELi1EEviiPT_S1_S1_E11kron_fac_sh[1088];
	// demoted variable
	.shared .align 128 .b8 _ZZ9cuda_gemmIiLi128ELi256ELi1ELi16ELi1ELi256ELi16ELi16ELi1EEviiPT_S1_S1_E3Ash[1280];
	// demoted variable
	.shared .align 128 .b8 _ZZ9cuda_gemmIiLi128ELi256ELi1ELi16ELi1ELi256ELi16ELi16ELi1EEviiPT_S1_S1_E3Csh[1024];
	ld.param.u32 	%r81, [_Z9cuda_gemmIiLi128ELi256ELi1ELi16ELi1ELi256ELi16ELi16ELi1EEviiPT_S1_S1__param_1];
	ld.param.u64 	%rd9, [_Z9cuda_gemmIiLi128ELi256ELi1ELi16ELi1ELi256ELi16ELi16ELi1EEviiPT_S1_S1__param_2];
	ld.param.u64 	%rd10, [_Z9cuda_gemmIiLi128ELi256ELi1ELi16ELi1ELi256ELi16ELi16ELi1EEviiPT_S1_S1__param_3];
	ld.param.u64 	%rd8, [_Z9cuda_gemmIiLi128ELi256ELi1ELi16ELi1ELi256ELi16ELi16ELi1EEviiPT_S1_S1__param_4];
	cvta.to.global.u64 	%rd1, %rd10;
	cvta.to.global.u64 	%rd2, %rd9;
	mov.u32 	%r1, %tid.x;
	mov.u32 	%r82, %ctaid.y;
	shl.b32 	%r2, %r82, 4;
	mov.u32 	%r3, %ntid.x;
	add.s32 	%r83, %r1, %r3;
	cvt.u16.u32 	%rs3, %r83;
	not.b16 	%rs4, %rs3;
	and.b16  	%rs5, %rs4, 255;
	cvt.u16.u32 	%rs6, %r3;
	and.b16  	%rs7, %rs6, 255;
	div.u16 	%rs1, %rs5, %rs7;
	and.b16  	%rs2, %rs1, 3;
	setp.eq.s16 	%p1, %rs2, 2;
	mov.u32 	%r251, %r1;
	@%p1 bra 	$L__BB1_3;
	cvt.u32.u16 	%r4, %rs2;
	mov.b32 	%r250, 0;
	mov.u32 	%r251, %r1;
$L__BB1_2:
	.pragma "nounroll";
	and.b32  	%r85, %r251, 240;
	add.s32 	%r86, %r85, %r2;
	and.b32  	%r87, %r251, 15;
	add.s32 	%r88, %r86, %r87;
	mul.wide.u32 	%rd11, %r88, 4;
	add.s64 	%rd12, %rd1, %rd11;
	ld.global.u32 	%r89, [%rd12];
	mov.u32 	%r90, _ZZ9cuda_gemmIiLi128ELi256ELi1ELi16ELi1ELi256ELi16ELi16ELi1EEviiPT_S1_S1_E11kron_fac_sh;
	mad.lo.s32 	%r91, %r87, 68, %r90;
	shr.u32 	%r92, %r251, 2;
	and.b32  	%r93, %r92, 1073741820;
	add.s32 	%r94, %r91, %r93;
	st.shared.u32 	[%r94], %r89;
	add.s32 	%r251, %r251, %r3;
	add.s32 	%r250, %r250, 1;
	xor.b32  	%r95, %r250, %r4;
	setp.ne.s32 	%p2, %r95, 2;
	@%p2 bra 	$L__BB1_2;
$L__BB1_3:
	setp.lt.u16 	%p3, %rs1, 2;
	@%p3 bra 	$L__BB1_6;
	shl.b32 	%r96, %r3, 1;
	add.s32 	%r254, %r251, %r96;
	shl.b32 	%r11, %r3, 2;
	mad.lo.s32 	%r253, %r3, 3, %r251;
	add.s32 	%r252, %r3, %r251;
$L__BB1_5:
	and.b32  	%r97, %r251, 240;
	add.s32 	%r98, %r97, %r2;
	and.b32  	%r99, %r251, 15;
	add.s32 	%r100, %r98, %r99;
	mul.wide.u32 	%rd13, %r100, 4;
	add.s64 	%rd14, %rd1, %rd13;
	ld.global.u32 	%r101, [%rd14];
	mov.u32 	%r102, _ZZ9cuda_gemmIiLi128ELi256ELi1ELi16ELi1ELi256ELi16ELi16ELi1EEviiPT_S1_S1_E11kron_fac_sh;
	mad.lo.s32 	%r103, %r99, 68, %r102;
	shr.u32 	%r104, %r251, 2;
	and.b32  	%r105, %r104, 1073741820;
	add.s32 	%r106, %r103, %r105;
	st.shared.u32 	[%r106], %r101;
	add.s32 	%r107, %r251, %r3;
	and.b32  	%r108, %r252, 240;
	add.s32 	%r109, %r108, %r2;
	and.b32  	%r110, %r252, 15;
	add.s32 	%r111, %r109, %r110;
	mul.wide.u32 	%rd15, %r111, 4;
	add.s64 	%rd16, %rd1, %rd15;
	ld.global.u32 	%r112, [%rd16];
	mad.lo.s32 	%r113, %r110, 68, %r102;
	shr.u32 	%r114, %r252, 2;
	and.b32  	%r115, %r114, 1073741820;
	add.s32 	%r116, %r113, %r115;
	st.shared.u32 	[%r116], %r112;
	add.s32 	%r117, %r107, %r3;
	and.b32  	%r118, %r254, 240;
	add.s32 	%r119, %r118, %r2;
	and.b32  	%r120, %r254, 15;
	add.s32 	%r121, %r119, %r120;
	mul.wide.u32 	%rd17, %r121, 4;
	add.s64 	%rd18, %rd1, %rd17;
	ld.global.u32 	%r122, [%rd18];
	mad.lo.s32 	%r123, %r120, 68, %r102;
	shr.u32 	%r124, %r254, 2;
	and.b32  	%r125, %r124, 1073741820;
	add.s32 	%r126, %r123, %r125;
	st.shared.u32 	[%r126], %r122;
	add.s32 	%r127, %r117, %r3;
	and.b32  	%r128, %r253, 240;
	add.s32 	%r129, %r128, %r2;
	and.b32  	%r130, %r253, 15;
	add.s32 	%r131, %r129, %r130;
	mul.wide.u32 	%rd19, %r131, 4;
	add.s64 	%rd20, %rd1, %rd19;
	ld.global.u32 	%r132, [%rd20];
	mad.lo.s32 	%r133, %r130, 68, %r102;
	shr.u32 	%r134, %r253, 2;
	and.b32  	%r135, %r134, 1073741820;
	add.s32 	%r136, %r133, %r135;
	st.shared.u32 	[%r136], %r132;
	add.s32 	%r251, %r127, %r3;
	add.s32 	%r254, %r254, %r11;
	add.s32 	%r253, %r253, %r11;
	add.s32 	%r252, %r252, %r11;
	setp.lt.u32 	%p4, %r251, 256;
	@%p4 bra 	$L__BB1_5;
$L__BB1_6:
	mov.u32 	%r22, %ctaid.x;
	mov.u32 	%r137, %nctaid.x;
	setp.ge.u32 	%p5, %r22, %r137;
	@%p5 bra 	$L__BB1_19;
	shl.b32 	%r268, %r1, 2;
	shl.b32 	%r24, %r3, 2;
	and.b32  	%r25, %r1, 15;
	setp.gt.u32 	%p6, %r1, 63;
	@%p6 bra 	$L__BB1_14;
	shl.b32 	%r26, %r22, 8;
	add.s32 	%r138, %r268, %r24;
	max.u32 	%r139, %r138, 256;
	setp.lt.u32 	%p7, %r138, 256;
	selp.u32 	%r140, 1, 0, %p7;
	add.s32 	%r141, %r138, %r140;
	sub.s32 	%r142, %r139, %r141;
	div.u32 	%r143, %r142, %r24;
	add.s32 	%r27, %r143, %r140;
	and.b32  	%r144, %r27, 3;
	setp.eq.s32 	%p8, %r144, 3;
	mov.u32 	%r258, %r268;
	@%p8 bra 	$L__BB1_11;
	add.s32 	%r145, %r26, %r268;
	mul.wide.u32 	%rd21, %r145, 4;
	add.s64 	%rd32, %rd2, %rd21;
	mul.wide.u32 	%rd4, %r3, 16;
	add.s32 	%r146, %r27, 1;
	and.b32  	%r147, %r146, 3;
	neg.s32 	%r256, %r147;
	mov.u32 	%r258, %r268;
$L__BB1_10:
	.pragma "nounroll";
	ld.global.v4.u32 	{%r148, %r149, %r150, %r151}, [%rd32];
	shr.u32 	%r152, %r258, 4;
	mov.u32 	%r153, _ZZ9cuda_gemmIiLi128ELi256ELi1ELi16ELi1ELi256ELi16ELi16ELi1EEviiPT_S1_S1_E3Ash;
	mad.lo.s32 	%r154, %r152, 80, %r153;
	shl.b32 	%r155, %r258, 2;
	and.b32  	%r156, %r155, 48;
	add.s32 	%r157, %r154, %r156;
	st.shared.v4.u32 	[%r157], {%r148, %r149, %r150, %r151};
	add.s32 	%r258, %r258, %r24;
	add.s64 	%rd32, %rd32, %rd4;
	add.s32 	%r256, %r256, 1;
	setp.ne.s32 	%p9, %r256, 0;
	@%p9 bra 	$L__BB1_10;
$L__BB1_11:
	setp.lt.u32 	%p10, %r27, 3;
	@%p10 bra 	$L__BB1_14;
	mul.lo.s32 	%r158, %r3, 12;
	add.s32 	%r265, %r258, %r158;
	shl.b32 	%r35, %r3, 4;
	add.s32 	%r259, %r258, %r26;
	add.s32 	%r264, %r259, %r158;
	shl.b32 	%r159, %r3, 3;
	add.s32 	%r263, %r258, %r159;
	add.s32 	%r262, %r259, %r159;
	add.s32 	%r261, %r258, %r24;
	add.s32 	%r260, %r259, %r24;
$L__BB1_13:
	mul.wide.s32 	%rd22, %r264, 4;
	add.s64 	%rd23, %rd2, %rd22;
	mul.wide.s32 	%rd24, %r262, 4;
	add.s64 	%rd25, %rd2, %rd24;
	mul.wide.s32 	%rd26, %r260, 4;
	add.s64 	%rd27, %rd2, %rd26;
	mul.wide.s32 	%rd28, %r259, 4;
	add.s64 	%rd29, %rd2, %rd28;
	ld.global.v4.u32 	{%r160, %r161, %r162, %r163}, [%rd29];
	shr.u32 	%r164, %r258, 4;
	mov.u32 	%r165, _ZZ9cuda_gemmIiLi128ELi256ELi1ELi16ELi1ELi256ELi16ELi16ELi1EEviiPT_S1_S1_E3Ash;
	mad.lo.s32 	%r166, %r164, 80, %r165;
	shl.b32 	%r167, %r258, 2;
	and.b32  	%r168, %r167, 48;
	add.s32 	%r169, %r166, %r168;
	st.shared.v4.u32 	[%r169], {%r160, %r161, %r162, %r163};
	add.s32 	%r170, %r258, %r24;
	ld.global.v4.u32 	{%r171, %r172, %r173, %r174}, [%rd27];
	shr.u32 	%r175, %r261, 4;
	mad.lo.s32 	%r176, %r175, 80, %r165;
	shl.b32 	%r177, %r261, 2;
	and.b32  	%r178, %r177, 48;
	add.s32 	%r179, %r176, %r178;
	st.shared.v4.u32 	[%r179], {%r171, %r172, %r173, %r174};
	add.s32 	%r180, %r170, %r24;
	ld.global.v4.u32 	{%r181, %r182, %r183, %r184}, [%rd25];
	shr.u32 	%r185, %r263, 4;
	mad.lo.s32 	%r186, %r185, 80, %r165;
	shl.b32 	%r187, %r263, 2;
	and.b32  	%r188, %r187, 48;
	add.s32 	%r189, %r186, %r188;
	st.shared.v4.u32 	[%r189], {%r181, %r182, %r183, %r184};
	add.s32 	%r190, %r180, %r24;
	ld.global.v4.u32 	{%r191, %r192, %r193, %r194}, [%rd23];
	shr.u32 	%r195, %r265, 4;
	mad.lo.s32 	%r196, %r195, 80, %r165;
	shl.b32 	%r197, %r265, 2;
	and.b32  	%r198, %r197, 48;
	add.s32 	%r199, %r196, %r198;
	st.shared.v4.u32 	[%r199], {%r191, %r192, %r193, %r194};
	add.s32 	%r258, %r190, %r24;
	add.s32 	%r265, %r265, %r35;
	add.s32 	%r264, %r264, %r35;
	add.s32 	%r263, %r263, %r35;
	add.s32 	%r262, %r262, %r35;
	add.s32 	%r261, %r261, %r35;
	add.s32 	%r260, %r260, %r35;
	add.s32 	%r259, %r259, %r35;
	setp.lt.u32 	%p11, %r258, 256;
	@%p11 bra 	$L__BB1_13;
$L__BB1_14:
	mov.u32 	%r200, _ZZ9cuda_gemmIiLi128ELi256ELi1ELi16ELi1ELi256ELi16ELi16ELi1EEviiPT_S1_S1_E3Ash;
	mad.lo.s32 	%r201, %r25, 80, %r200;
	bar.sync 	0;
	ld.shared.v4.u32 	{%r58, %r59, %r60, %r61}, [%r201];
	ld.shared.v4.u32 	{%r62, %r63, %r64, %r65}, [%r201+16];
	ld.shared.v4.u32 	{%r66, %r67, %r68, %r69}, [%r201+32];
	ld.shared.v4.u32 	{%r70, %r71, %r72, %r73}, [%r201+48];
	shr.u32 	%r74, %r3, 4;
	shr.u32 	%r267, %r1, 4;
$L__BB1_15:
	mov.u32 	%r202, _ZZ9cuda_gemmIiLi128ELi256ELi1ELi16ELi1ELi256ELi16ELi16ELi1EEviiPT_S1_S1_E11kron_fac_sh;
	mad.lo.s32 	%r203, %r267, 68, %r202;
	ld.shared.u32 	%r204, [%r203];
	mul.lo.s32 	%r205, %r204, %r58;
	ld.shared.u32 	%r206, [%r203+4];
	mad.lo.s32 	%r207, %r206, %r59, %r205;
	ld.shared.u32 	%r208, [%r203+8];
	mad.lo.s32 	%r209, %r208, %r60, %r207;
	ld.shared.u32 	%r210, [%r203+12];
	mad.lo.s32 	%r211, %r210, %r61, %r209;
	ld.shared.u32 	%r212, [%r203+16];
	mad.lo.s32 	%r213, %r212, %r62, %r211;
	ld.shared.u32 	%r214, [%r203+20];
	mad.lo.s32 	%r215, %r214, %r63, %r213;
	ld.shared.u32 	%r216, [%r203+24];
	mad.lo.s32 	%r217, %r216, %r64, %r215;
	ld.shared.u32 	%r218, [%r203+28];
	mad.lo.s32 	%r219, %r218, %r65, %r217;
	ld.shared.u32 	%r220, [%r203+32];
	mad.lo.s32 	%r221, %r220, %r66, %r219;
	ld.shared.u32 	%r222, [%r203+36];
	mad.lo.s32 	%r223, %r222, %r67, %r221;
	ld.shared.u32 	%r224, [%r203+40];
	mad.lo.s32 	%r225, %r224, %r68, %r223;
	ld.shared.u32 	%r226, [%r203+44];
	mad.lo.s32 	%r227, %r226, %r69, %r225;
	ld.shared.u32 	%r228, [%r203+48];
	mad.lo.s32 	%r229, %r228, %r70, %r227;
	ld.shared.u32 	%r230, [%r203+52];
	mad.lo.s32 	%r231, %r230, %r71, %r229;
	ld.shared.u32 	%r232, [%r203+56];
	mad.lo.s32 	%r233, %r232, %r72, %r231;
	ld.shared.u32 	%r234, [%r203+60];
	mad.lo.s32 	%r235, %r234, %r73, %r233;
	shl.b32 	%r236, %r25, 2;
	shl.b32 	%r237, %r267, 6;
	or.b32  	%r238, %r237, %r236;
	mov.u32 	%r239, _ZZ9cuda_gemmIiLi128ELi256ELi1ELi16ELi1ELi256ELi16ELi16ELi1EEviiPT_S1_S1_E3Csh;
	add.s32 	%r240, %r239, %r238;
	st.shared.u32 	[%r240], %r235;
	add.s32 	%r267, %r267, %r74;
	setp.lt.u32 	%p12, %r267, 16;
	@%p12 bra 	$L__BB1_15;
	setp.ge.s32 	%p13, %r268, %r81;
	bar.sync 	0;
	@%p13 bra 	$L__BB1_19;
	mul.lo.s32 	%r78, %r22, %r81;
	cvta.to.global.u64 	%rd7, %rd8;
$L__BB1_18:
	add.s32 	%r241, %r268, %r78;
	mul.wide.s32 	%rd30, %r241, 4;
	add.s64 	%rd31, %rd7, %rd30;
	shl.b32 	%r242, %r268, 2;
	add.s32 	%r244, %r239, %r242;
	ld.shared.v4.u32 	{%r245, %r246, %r247, %r248}, [%r244];
	st.global.v4.u32 	[%rd31], {%r245, %r246, %r247, %r248};
	add.s32 	%r268, %r268, %r24;
	setp.lt.s32 	%p14, %r268, %r81;
	@%p14 bra 	$L__BB1_18;
$L__BB1_19:
	ret;

}
	// .globl	_Z9cuda_gemmIiLi128ELi1024ELi1ELi32ELi1ELi1024ELi32ELi32ELi1EEviiPT_S1_S1_
.visible .entry _Z9cuda_gemmIiLi128ELi1024ELi1ELi32ELi1ELi1024ELi32ELi32ELi1EEviiPT_S1_S1_(
	.param .u32 _Z9cuda_gemmIiLi128ELi1024ELi1ELi32ELi1ELi1024ELi32ELi32ELi1EEviiPT_S1_S1__param_0,
	.param .u32 _Z9cuda_gemmIiLi128ELi1024ELi1ELi32ELi1ELi1024ELi32ELi32ELi1EEviiPT_S1_S1__param_1,
	.param .u64 .ptr .align 1 _Z9cuda_gemmIiLi128ELi1024ELi1ELi32ELi1ELi1024ELi32ELi32ELi1EEviiPT_S1_S1__param_2,
	.param .u64 .ptr .align 1 _Z9cuda_gemmIiLi128ELi1024ELi1ELi32ELi1ELi1024ELi32ELi32ELi1EEviiPT_S1_S1__param_3,
	.param .u64 .ptr .align 1 _Z9cuda_gemmIiLi128ELi1024ELi1ELi32ELi1ELi1024ELi32ELi32ELi1EEviiPT_S1_S1__param_4
)
.maxntid 128
{
	.reg .pred 	%p<12>;
	.reg .b16 	%rs<10>;
	.reg .b32 	%r<318>;
	.reg .b64 	%rd<30>;
	// demoted variable
	.shared .align 128 .b8 _ZZ9cuda_gemmIiLi128ELi1024ELi1ELi32ELi1ELi1024ELi32ELi32ELi1EEviiPT_S1_S1_E11kron_fac_sh[4224];
	// demoted variable
	.shared .align 128 .b8 _ZZ9cuda_gemmIiLi128ELi1024ELi1ELi32ELi1ELi1024ELi32ELi32ELi1EEviiPT_S1_S1_E3Ash[4608];
	// demoted variable
	.shared .align 128 .b8 _ZZ9cuda_gemmIiLi128ELi1024ELi1ELi32ELi1ELi1024ELi32ELi32ELi1EEviiPT_S1_S1_E3Csh[4096];
	ld.param.u64 	%rd5, [_Z9cuda_gemmIiLi128ELi1024ELi1ELi32ELi1ELi1024ELi32ELi32ELi1EEviiPT_S1_S1__param_2];
	ld.param.u64 	%rd6, [_Z9cuda_gemmIiLi128ELi1024ELi1ELi32ELi1ELi1024ELi32ELi32ELi1EEviiPT_S1_S1__param_3];
	cvta.to.global.u64 	%rd1, %rd6;
	cvta.to.global.u64 	%rd2, %rd5;
	mov.u32 	%r1, %tid.x;
	mov.u32 	%r95, %ctaid.y;
	shl.b32 	%r2, %r95, 5;
	mov.u32 	%r3, %ntid.x;
	add.s32 	%r96, %r1, %r3;
	cvt.u16.u32 	%rs3, %r96;
	xor.b16  	%rs4, %rs3, 1023;
	cvt.u16.u32 	%rs5, %r3;
	div.u16 	%rs6, %rs4, %rs5;
	and.b16  	%rs1, %rs6, 3;
	setp.eq.s16 	%p1, %rs1, 2;
	mov.u32 	%r300, %r1;
	@%p1 bra 	$L__BB2_3;
	cvt.u32.u16 	%r4, %rs1;
	mov.b32 	%r299, 0;
	mov.u32 	%r103, _ZZ9cuda_gemmIiLi128ELi1024ELi1ELi32ELi1ELi1024ELi32ELi32ELi1EEviiPT_S1_S1_E11kron_fac_sh;
	mov.u32 	%r300, %r1;
$L__BB2_2:
	.pragma "nounroll";
	and.b32  	%r98, %r300, 992;
	add.s32 	%r99, %r98, %r2;
	and.b32  	%r100, %r300, 31;
	add.s32 	%r101, %r99, %r100;
	mul.wide.u32 	%rd7, %r101, 4;
	add.s64 	%rd8, %rd1, %rd7;
	ld.global.u32 	%r102, [%rd8];
	mad.lo.s32 	%r104, %r100, 132, %r103;
	shr.u32 	%r105, %r300, 3;
	and.b32  	%r106, %r105, 536870908;
	add.s32 	%r107, %r104, %r106;
	st.shared.u32 	[%r107], %r102;
	add.s32 	%r300, %r300, %r3;
	add.s32 	%r299, %r299, 1;
	xor.b32  	%r108, %r299, %r4;
	setp.ne.s32 	%p2, %r108, 2;
	@%p2 bra 	$L__BB2_2;
$L__BB2_3:
	shl.b32 	%r109, %r3, 1;
	add.s32 	%r303, %r300, %r109;
	shl.b32 	%r11, %r3, 2;
	mad.lo.s32 	%r302, %r3, 3, %r300;
	add.s32 	%r301, %r3, %r300;
$L__BB2_4:
	and.b32  	%r110, %r300, 992;
	add.s32 	%r111, %r110, %r2;
	and.b32  	%r112, %r300, 31;
	add.s32 	%r113, %r111, %r112;
	mul.wide.u32 	%rd9, %r113, 4;
	add.s64 	%rd10, %rd1, %rd9;
	ld.global.u32 	%r114, [%rd10];
	mov.u32 	%r115, _ZZ9cuda_gemmIiLi128ELi1024ELi1ELi32ELi1ELi1024ELi32ELi32ELi1EEviiPT_S1_S1_E11kron_fac_sh;
	mad.lo.s32 	%r116, %r112, 132, %r115;
	shr.u32 	%r117, %r300, 3;
	and.b32  	%r118, %r117, 536870908;
	add.s32 	%r119, %r116, %r118;
	st.shared.u32 	[%r119], %r114;
	add.s32 	%r120, %r300, %r3;
	and.b32  	%r121, %r301, 992;
	add.s32 	%r122, %r121, %r2;
	and.b32  	%r123, %r301, 31;
	add.s32 	%r124, %r122, %r123;
	mul.wide.u32 	%rd11, %r124, 4;
	add.s64 	%rd12, %rd1, %rd11;
	ld.global.u32 	%r125, [%rd12];
	mad.lo.s32 	%r126, %r123, 132, %r115;
	shr.u32 	%r127, %r301, 3;
	and.b32  	%r128, %r127, 536870908;
	add.s32 	%r129, %r126, %r128;
	st.shared.u32 	[%r129], %r125;
	add.s32 	%r130, %r120, %r3;
	and.b32  	%r131, %r303, 992;
	add.s32 	%r132, %r131, %r2;
	and.b32  	%r133, %r303, 31;
	add.s32 	%r134, %r132, %r133;
	mul.wide.u32 	%rd13, %r134, 4;
	add.s64 	%rd14, %rd1, %rd13;
	ld.global.u32 	%r135, [%rd14];
	mad.lo.s32 	%r136, %r133, 132, %r115;
	shr.u32 	%r137, %r303, 3;
	and.b32  	%r138, %r137, 536870908;
	add.s32 	%r139, %r136, %r138;
	st.shared.u32 	[%r139], %r135;
	add.s32 	%r140, %r130, %r3;
	and.b32  	%r141, %r302, 992;
	add.s32 	%r142, %r141, %r2;
	and.b32  	%r143, %r302, 31;
	add.s32 	%r144, %r142, %r143;
	mul.wide.u32 	%rd15, %r144, 4;
	add.s64 	%rd16, %rd1, %rd15;
	ld.global.u32 	%r145, [%rd16];
	mad.lo.s32 	%r146, %r143, 132, %r115;
	shr.u32 	%r147, %r302, 3;
	and.b32  	%r148, %r147, 536870908;
	add.s32 	%r149, %r146, %r148;
	st.shared.u32 	[%r149], %r145;
	add.s32 	%r300, %r140, %r3;
	add.s32 	%r303, %r303, %r11;
	add.s32 	%r302, %r302, %r11;
	add.s32 	%r301, %r301, %r11;
	setp.lt.u32 	%p3, %r300, 1024;
	@%p3 bra 	$L__BB2_4;
	mov.u32 	%r22, %ctaid.x;
	mov.u32 	%r150, %nctaid.x;
	setp.ge.u32 	%p4, %r22, %r150;
	@%p4 bra 	$L__BB2_17;
	shl.b32 	%r317, %r1, 2;
	shl.b32 	%r24, %r22, 10;
	add.s32 	%r151, %r317, %r11;
	cvt.u16.u32 	%rs7, %r151;
	sub.s16 	%rs8, 1023, %rs7;
	cvt.u16.u32 	%rs9, %r11;
	div.u16 	%rs2, %rs8, %rs9;
	cvt.u32.u16 	%r25, %rs2;
	sub.s32 	%r152, 2, %r25;
	and.b32  	%r153, %r152, 3;
	setp.eq.s32 	%p5, %r153, 0;
	mov.u32 	%r307, %r317;
	@%p5 bra 	$L__BB2_9;
	and.b32  	%r26, %r25, 3;
	mov.b32 	%r306, 0;
	mov.u32 	%r307, %r317;
$L__BB2_8:
	.pragma "nounroll";
	add.s32 	%r155, %r24, %r307;
	mul.wide.u32 	%rd17, %r155, 4;
	add.s64 	%rd18, %rd2, %rd17;
	ld.global.v4.u32 	{%r156, %r157, %r158, %r159}, [%rd18];
	shr.u32 	%r160, %r307, 5;
	mov.u32 	%r161, _ZZ9cuda_gemmIiLi128ELi1024ELi1ELi32ELi1ELi1024ELi32ELi32ELi1EEviiPT_S1_S1_E3Ash;
	mad.lo.s32 	%r162, %r160, 144, %r161;
	shl.b32 	%r163, %r307, 2;
	and.b32  	%r164, %r163, 112;
	add.s32 	%r165, %r162, %r164;
	st.shared.v4.u32 	[%r165], {%r156, %r157, %r158, %r159};
	add.s32 	%r307, %r307, %r11;
	add.s32 	%r306, %r306, 1;
	xor.b32  	%r166, %r26, %r306;
	setp.ne.s32 	%p6, %r166, 2;
	@%p6 bra 	$L__BB2_8;
$L__BB2_9:
	setp.lt.u16 	%p7, %rs2, 2;
	@%p7 bra 	$L__BB2_12;
	mul.lo.s32 	%r167, %r3, 12;
	add.s32 	%r314, %r307, %r167;
	shl.b32 	%r33, %r3, 4;
	add.s32 	%r308, %r307, %r24;
	add.s32 	%r313, %r308, %r167;
	shl.b32 	%r168, %r3, 3;
	add.s32 	%r312, %r307, %r168;
	add.s32 	%r311, %r308, %r168;
	add.s32 	%r310, %r307, %r11;
	add.s32 	%r309, %r308, %r11;
$L__BB2_11:
	mul.wide.s32 	%rd19, %r313, 4;
	add.s64 	%rd20, %rd2, %rd19;
	mul.wide.s32 	%rd21, %r311, 4;
	add.s64 	%rd22, %rd2, %rd21;
	mul.wide.s32 	%rd23, %r309, 4;
	add.s64 	%rd24, %rd2, %rd23;
	mul.wide.s32 	%rd25, %r308, 4;
	add.s64 	%rd26, %rd2, %rd25;
	ld.global.v4.u32 	{%r169, %r170, %r171, %r172}, [%rd26];
	shr.u32 	%r173, %r307, 5;
	mov.u32 	%r174, _ZZ9cuda_gemmIiLi128ELi1024ELi1ELi32ELi1ELi1024ELi32ELi32ELi1EEviiPT_S1_S1_E3Ash;
	mad.lo.s32 	%r175, %r173, 144, %r174;
	shl.b32 	%r176, %r307, 2;
	and.b32  	%r177, %r176, 112;
	add.s32 	%r178, %r175, %r177;
	st.shared.v4.u32 	[%r178], {%r169, %r170, %r171, %r172};
	add.s32 	%r179, %r307, %r11;
	ld.global.v4.u32 	{%r180, %r181, %r182, %r183}, [%rd24];
	shr.u32 	%r184, %r310, 5;
	mad.lo.s32 	%r185, %r184, 144, %r174;
	shl.b32 	%r186, %r310, 2;
	and.b32  	%r187, %r186, 112;
	add.s32 	%r188, %r185, %r187;
	st.shared.v4.u32 	[%r188], {%r180, %r181, %r182, %r183};
	add.s32 	%r189, %r179, %r11;
	ld.global.v4.u32 	{%r190, %r191, %r192, %r193}, [%rd22];
	shr.u32 	%r194, %r312, 5;
	mad.lo.s32 	%r195, %r194, 144, %r174;
	shl.b32 	%r196, %r312, 2;
	and.b32  	%r197, %r196, 112;
	add.s32 	%r198, %r195, %r197;
	st.shared.v4.u32 	[%r198], {%r190, %r191, %r192, %r193};
	add.s32 	%r199, %r189, %r11;
	ld.global.v4.u32 	{%r200, %r201, %r202, %r203}, [%rd20];
	shr.u32 	%r204, %r314, 5;
	mad.lo.s32 	%r205, %r204, 144, %r174;
	shl.b32 	%r206, %r314, 2;
	and.b32  	%r207, %r206, 112;
	add.s32 	%r208, %r205, %r207;
	st.shared.v4.u32 	[%r208], {%r200, %r201, %r202, %r203};
	add.s32 	%r307, %r199, %r11;
	add.s32 	%r314, %r314, %r33;
	add.s32 	%r313, %r313, %r33;
	add.s32 	%r312, %r312, %r33;
	add.s32 	%r311, %r311, %r33;
	add.s32 	%r310, %r310, %r33;
	add.s32 	%r309, %r309, %r33;
	add.s32 	%r308, %r308, %r33;
	setp.lt.u32 	%p8, %r307, 1024;
	@%p8 bra 	$L__BB2_11;
$L__BB2_12:
	and.b32  	%r209, %r1, 31;
	mov.u32 	%r210, _ZZ9cuda_gemmIiLi128ELi1024ELi1ELi32ELi1ELi1024ELi32ELi32ELi1EEviiPT_S1_S1_E3Ash;
	mad.lo.s32 	%r211, %r209, 144, %r210;
	bar.sync 	0;
	ld.shared.v4.u32 	{%r56, %r57, %r58, %r59}, [%r211];
	ld.shared.v4.u32 	{%r60, %r61, %r62, %r63}, [%r211+16];
	ld.shared.v4.u32 	{%r64, %r65, %r66, %r67}, [%r211+32];
	ld.shared.v4.u32 	{%r68, %r69, %r70, %r71}, [%r211+48];
	ld.shared.v4.u32 	{%r72, %r73, %r74, %r75}, [%r211+64];
	ld.shared.v4.u32 	{%r76, %r77, %r78, %r79}, [%r211+80];
	ld.shared.v4.u32 	{%r80, %r81, %r82, %r83}, [%r211+96];
	ld.shared.v4.u32 	{%r84, %r85, %r86, %r87}, [%r211+112];
	shr.u32 	%r316, %r1, 5;
$L__BB2_13:
	mov.u32 	%r212, _ZZ9cuda_gemmIiLi128ELi1024ELi1ELi32ELi1ELi1024ELi32ELi32ELi1EEviiPT_S1_S1_E11kron_fac_sh;
	mad.lo.s32 	%r213, %r316, 132, %r212;
	ld.shared.u32 	%r214, [%r213];
	mul.lo.s32 	%r215, %r214, %r56;
	ld.shared.u32 	%r216, [%r213+4];
	mad.lo.s32 	%r217, %r216, %r57, %r215;
	ld.shared.u32 	%r218, [%r213+8];
	mad.lo.s32 	%r219, %r218, %r58, %r217;
	ld.shared.u32 	%r220, [%r213+12];
	mad.lo.s32 	%r221, %r220, %r59, %r219;
	ld.shared.u32 	%r222, [%r213+16];
	mad.lo.s32 	%r223, %r222, %r60, %r221;
	ld.shared.u32 	%r224, [%r213+20];
	mad.lo.s32 	%r225, %r224, %r61, %r223;
	ld.shared.u32 	%r226, [%r213+24];
	mad.lo.s32 	%r227, %r226, %r62, %r225;
	ld.shared.u32 	%r228, [%r213+28];
	mad.lo.s32 	%r229, %r228, %r63, %r227;
	ld.shared.u32 	%r230, [%r213+32];
	mad.lo.s32 	%r231, %r230, %r64, %r229;
	ld.shared.u32 	%r232, [%r213+36];
	mad.lo.s32 	%r233, %r232, %r65, %r231;
	ld.shared.u32 	%r234, [%r213+40];
	mad.lo.s32 	%r235, %r234, %r66, %r233;
	ld.shared.u32 	%r236, [%r213+44];
	mad.lo.s32 	%r237, %r236, %r67, %r235;
	ld.shared.u32 	%r238, [%r213+48];
	mad.lo.s32 	%r239, %r238, %r68, %r237;
	ld.shared.u32 	%r240, [%r213+52];
	mad.lo.s32 	%r241, %r240, %r69, %r239;
	ld.shared.u32 	%r242, [%r213+56];
	mad.lo.s32 	%r243, %r242, %r70, %r241;
	ld.shared.u32 	%r244, [%r213+60];
	mad.lo.s32 	%r245, %r244, %r71, %r243;
	ld.shared.u32 	%r246, [%r213+64];
	mad.lo.s32 	%r247, %r246, %r72, %r245;
	ld.shared.u32 	%r248, [%r213+68];
	mad.lo.s32 	%r249, %r248, %r73, %r247;
	ld.shared.u32 	%r250, [%r213+72];
	mad.lo.s32 	%r251, %r250, %r74, %r249;
	ld.shared.u32 	%r252, [%r213+76];
	mad.lo.s32 	%r253, %r252, %r75, %r251;
	ld.shared.u32 	%r254, [%r213+80];
	mad.lo.s32 	%r255, %r254, %r76, %r253;
	ld.shared.u32 	%r256, [%r213+84];
	mad.lo.s32 	%r257, %r256, %r77, %r255;
	ld.shared.u32 	%r258, [%r213+88];
	mad.lo.s32 	%r259, %r258, %r78, %r257;
	ld.shared.u32 	%r260, [%r213+92];
	mad.lo.s32 	%r261, %r260, %r79, %r259;
	ld.shared.u32 	%r262, [%r213+96];
	mad.lo.s32 	%r263, %r262, %r80, %r261;
	ld.shared.u32 	%r264, [%r213+100];
	mad.lo.s32 	%r265, %r264, %r81, %r263;
	ld.shared.u32 	%r266, [%r213+104];
	mad.lo.s32 	%r267, %r266, %r82, %r265;
	ld.shared.u32 	%r268, [%r213+108];
	mad.lo.s32 	%r269, %r268, %r83, %r267;
	ld.shared.u32 	%r270, [%r213+112];
	mad.lo.s32 	%r271, %r270, %r84, %r269;
	ld.shared.u32 	%r272, [%r213+116];
	mad.lo.s32 	%r273, %r272, %r85, %r271;
	ld.shared.u32 	%r274, [%r213+120];
	mad.lo.s32 	%r275, %r274, %r86, %r273;
	ld.shared.u32 	%r276, [%r213+124];
	mad.lo.s32 	%r277, %r276, %r87, %r275;
	mov.u32 	%r278, %tid.x;
	shl.b32 	%r279, %r316, 7;
	shl.b32 	%r280, %r278, 2;
	and.b32  	%r281, %r280, 124;
	or.b32  	%r282, %r279, %r281;
	mov.u32 	%r283, _ZZ9cuda_gemmIiLi128ELi1024ELi1ELi32ELi1ELi1024ELi32ELi32ELi1EEviiPT_S1_S1_E3Csh;
	add.s32 	%r284, %r283, %r282;
	st.shared.u32 	[%r284], %r277;
	mov.u32 	%r285, %ntid.x;
	shr.u32 	%r286, %r285, 5;
	add.s32 	%r316, %r316, %r286;
	setp.lt.u32 	%p9, %r316, 32;
	@%p9 bra 	$L__BB2_13;
	ld.param.u32 	%r295, [_Z9cuda_gemmIiLi128ELi1024ELi1ELi32ELi1ELi1024ELi32ELi32ELi1EEviiPT_S1_S1__param_1];
	setp.ge.s32 	%p10, %r317, %r295;
	bar.sync 	0;
	@%p10 bra 	$L__BB2_17;
	ld.param.u64 	%rd29, [_Z9cuda_gemmIiLi128ELi1024ELi1ELi32ELi1ELi1024ELi32ELi32ELi1EEviiPT_S1_S1__param_4];
	ld.param.u32 	%r296, [_Z9cuda_gemmIiLi128ELi1024ELi1ELi32ELi1ELi1024ELi32ELi32ELi1EEviiPT_S1_S1__param_1];
	mul.lo.s32 	%r91, %r22, %r296;
	cvta.to.global.u64 	%rd3, %rd29;
$L__BB2_16:
	ld.param.u32 	%r297, [_Z9cuda_gemmIiLi128ELi1024ELi1ELi32ELi1ELi1024ELi32ELi32ELi1EEviiPT_S1_S1__param_1];
	add.s32 	%r287, %r317, %r91;
	mul.wide.s32 	%rd27, %r287, 4;
	add.s64 	%rd28, %rd3, %rd27;
	shl.b32 	%r288, %r317, 2;
	add.s32 	%r290, %r283, %r288;
	ld.shared.v4.u32 	{%r291, %r292, %r293, %r294}, [%r290];
	st.global.v4.u32 	[%rd28], {%r291, %r292, %r293, %r294};
	add.s32 	%r317, %r317, %r11;
	setp.lt.s32 	%p11, %r317, %r297;
	@%p11 bra 	$L__BB2_16;
$L__BB2_17:
	ret;

}


// ===== COMPILED SASS (sm_100) =====

	.target	sm_100

	.elftype	@"ET_EXEC"


//--------------------- .note.nv.tkinfo           --------------------------
	.section	.note.nv.tkinfo,"",@"SHT_NOTE"
	.sectionflags	@"SHF_NOTE_NV_TKINFO"
	.tkinfo
        /*0018*/ 	.word	0x00000002
        /*0030*/ 	.string	""
        /*0030*/ 	.string	"ptxas"
        /*0030*/ 	.string	"Cuda compilation tools, release 13.0, V13.0.88"
        /*0030*/ 	.string	"Build cuda_13.0.r13.0/compiler.36424714_0"
        /*0030*/ 	.string	"-arch sm_100 -m 64 "



//--------------------- .note.nv.cuinfo           --------------------------
	.section	.note.nv.cuinfo,"",@"SHT_NOTE"
	.sectionflags	@"SHF_NOTE_NV_CUINFO"
        /*0018*/ 	.short	0x0002
        /*001a*/ 	.short	0x0064
        /*001c*/ 	.short	0x0082
	.zero		2


//--------------------- .nv.info                  --------------------------
	.section	.nv.info,"",@"SHT_CUDA_INFO"
	.align	4


	//----- nvinfo : EIATTR_REGCOUNT
	.align		4
        /*0000*/ 	.byte	0x04, 0x2f
        /*0002*/ 	.short	(.L_1 - .L_0)
	.align		4
.L_0:
        /*0004*/ 	.word	index@(_Z9cuda_gemmIiLi128ELi512ELi1ELi8ELi1ELi512ELi8ELi8ELi1EEviiPT_S1_S1_)
        /*0008*/ 	.word	0x00000020


	//----- nvinfo : EIATTR_FRAME_SIZE
	.align		4
.L_1:
        /*000c*/ 	.byte	0x04, 0x11
        /*000e*/ 	.short	(.L_3 - .L_2)
	.align		4
.L_2:
        /*0010*/ 	.word	index@(_Z9cuda_gemmIiLi128ELi512ELi1ELi8ELi1ELi512ELi8ELi8ELi1EEviiPT_S1_S1_)
        /*0014*/ 	.word	0x00000000


	//----- nvinfo : EIATTR_REGCOUNT
	.align		4
.L_3:
        /*0018*/ 	.byte	0x04, 0x2f
        /*001a*/ 	.short	(.L_5 - .L_4)
	.align		4
.L_4:
        /*001c*/ 	.word	index@(_Z9cuda_gemmIiLi128ELi256ELi1ELi16ELi1ELi256ELi16ELi16ELi1EEviiPT_S1_S1_)
        /*0020*/ 	.word	0x00000028


	//----- nvinfo : EIATTR_FRAME_SIZE
	.align		4
.L_5:
        /*0024*/ 	.byte	0x04, 0x11
        /*0026*/ 	.short	(.L_7 - .L_6)
	.align		4
.L_6:
        /*0028*/ 	.word	index@($__internal_1_$__cuda_sm20_div_u16)
        /*002c*/ 	.word	0x00000000


	//----- nvinfo : EIATTR_FRAME_SIZE
	.align		4
.L_7:
        /*0030*/ 	.byte	0x04, 0x11
        /*0032*/ 	.short	(.L_9 - .L_8)
	.align		4
.L_8:
        /*0034*/ 	.word	index@(_Z9cuda_gemmIiLi128ELi256ELi1ELi16ELi1ELi256ELi16ELi16ELi1EEviiPT_S1_S1_)
        /*0038*/ 	.word	0x00000000


	//----- nvinfo : EIATTR_REGCOUNT
	.align		4
.L_9:
        /*003c*/ 	.byte	0x04, 0x2f
        /*003e*/ 	.short	(.L_11 - .L_10)
	.align		4
.L_10:
        /*0040*/ 	.word	index@(_Z9cuda_gemmIiLi128ELi1024ELi1ELi32ELi1ELi1024ELi32ELi32ELi1EEviiPT_S1_S1_)
        /*0044*/ 	.word	0x0000002f


	//----- nvinfo : EIATTR_FRAME_SIZE
	.align		4
.L_11:
        /*0048*/ 	.byte	0x04, 0x11
        /*004a*/ 	.short	(.L_13 - .L_12)
	.align		4
.L_12:
        /*004c*/ 	.word	index@($__internal_0_$__cuda_sm20_div_u16)
        /*0050*/ 	.word	0x00000000


	//----- nvinfo : EIATTR_FRAME_SIZE
	.align		4
.L_13:
        /*0054*/ 	.byte	0x04, 0x11
        /*0056*/ 	.short	(.L_15 - .L_14)
	.align		4
.L_14:
        /*0058*/ 	.word	index@(_Z9cuda_gemmIiLi128ELi1024ELi1ELi32ELi1ELi1024ELi32ELi32ELi1EEviiPT_S1_S1_)
        /*005c*/ 	.word	0x00000000


	//----- nvinfo : EIATTR_MIN_STACK_SIZE
	.align		4
.L_15:
        /*0060*/ 	.byte	0x04, 0x12
        /*0062*/ 	.short	(.L_17 - .L_16)
	.align		4
.L_16:
        /*0064*/ 	.word	index@(_Z9cuda_gemmIiLi128ELi1024ELi1ELi32ELi1ELi1024ELi32ELi32ELi1EEviiPT_S1_S1_)
        /*0068*/ 	.word	0x00000000


	//----- nvinfo : EIATTR_MIN_STACK_SIZE
	.align		4
.L_17:
        /*006c*/ 	.byte	0x04, 0x12
        /*006e*/ 	.short	(.L_19 - .L_18)
	.align		4
.L_18:
        /*0070*/ 	.word	index@(_Z9cuda_gemmIiLi128ELi256ELi1ELi16ELi1ELi256ELi16ELi16ELi1EEviiPT_S1_S1_)
        /*0074*/ 	.word	0x00000000


	//----- nvinfo : EIATTR_MIN_STACK_SIZE
	.align		4
.L_19:
        /*0078*/ 	.byte	0x04, 0x12
        /*007a*/ 	.short	(.L_21 - .L_20)
	.align		4
.L_20:
        /*007c*/ 	.word	index@(_Z9cuda_gemmIiLi128ELi512ELi1ELi8ELi1ELi512ELi8ELi8ELi1EEviiPT_S1_S1_)
        /*0080*/ 	.word	0x00000000
.L_21:


//--------------------- .nv.compat                --------------------------
	.section	.nv.compat,"",@"SHT_CUDA_COMPAT_INFO"
	.align	4
        /*0000*/ 	.byte	0x02, 0x09, 0x00, 0x00, 0x02, 0x02, 0x01, 0x00, 0x02, 0x05, 0x05, 0x00, 0x03, 0x07, 0x01, 0x01
        /*0010*/ 	.byte	0x02, 0x03, 0x00, 0x00, 0x02, 0x06, 0x01, 0x00, 0x04, 0x0b, 0x08, 0x00, 0x01, 0x00, 0x00, 0x00
        /*0020*/ 	.byte	0x00, 0x00, 0x00, 0x00


//--------------------- .nv.info._Z9cuda_gemmIiLi128ELi1024ELi1ELi32ELi1ELi1024ELi32ELi32ELi1EEviiPT_S1_S1_ --------------------------
	.section	.nv.info._Z9cuda_gemmIiLi128ELi1024ELi1ELi32ELi1ELi1024ELi32ELi32ELi1EEviiPT_S1_S1_,"",@"SHT_CUDA_INFO"
	.sectionflags	@""
	.align	4


	//----- nvinfo : EIATTR_CUDA_API_VERSION
	.align		4
        /*0000*/ 	.byte	0x04, 0x37
        /*0002*/ 	.short	(.L_23 - .L_22)
.L_22:
        /*0004*/ 	.word	0x00000082


	//----- nvinfo : EIATTR_KPARAM_INFO
	.align		4
.L_23:
        /*0008*/ 	.byte	0x04, 0x17
        /*000a*/ 	.short	(.L_25 - .L_24)
.L_24:
        /*000c*/ 	.word	0x00000000
        /*0010*/ 	.short	0x0004
        /*0012*/ 	.short	0x0018
        /*0014*/ 	.byte	0x00, 0xf5, 0x21, 0x00


	//----- nvinfo : EIATTR_KPARAM_INFO
	.align		4
.L_25:
        /*0018*/ 	.byte	0x04, 0x17
        /*001a*/ 	.short	(.L_27 - .L_26)
.L_26:
        /*001c*/ 	.word	0x00000000
        /*0020*/ 	.short	0x0003
        /*0022*/ 	.short	0x0010
        /*0024*/ 	.byte	0x00, 0xf5, 0x21, 0x00


	//----- nvinfo : EIATTR_KPARAM_INFO
	.align		4
.L_27:
        /*0028*/ 	.byte	0x04, 0x17
        /*002a*/ 	.short	(.L_29 - .L_28)
.L_28:
        /*002c*/ 	.word	0x00000000
        /*0030*/ 	.short	0x0002
        /*0032*/ 	.short	0x0008
        /*0034*/ 	.byte	0x00, 0xf5, 0x21, 0x00


	//----- nvinfo : EIATTR_KPARAM_INFO
	.align		4
.L_29:
        /*0038*/ 	.byte	0x04, 0x17
        /*003a*/ 	.short	(.L_31 - .L_30)
.L_30:
        /*003c*/ 	.word	0x00000000
        /*0040*/ 	.short	0x0001
        /*0042*/ 	.short	0x0004
        /*0044*/ 	.byte	0x00, 0xf0, 0x11, 0x00


	//----- nvinfo : EIATTR_KPARAM_INFO
	.align		4
.L_31:
        /*0048*/ 	.byte	0x04, 0x17
        /*004a*/ 	.short	(.L_33 - .L_32)
.L_32:
        /*004c*/ 	.word	0x00000000
        /*0050*/ 	.short	0x0000
        /*0052*/ 	.short	0x0000
        /*0054*/ 	.byte	0x00, 0xf0, 0x11, 0x00


	//----- nvinfo : EIATTR_SPARSE_MMA_MASK
	.align		4
.L_33:
        /*0058*/ 	.byte	0x03, 0x50
        /*005a*/ 	.short	0x0000


	//----- nvinfo : EIATTR_MAXREG_COUNT
	.align		4
        /*005c*/ 	.byte	0x03, 0x1b
        /*005e*/ 	.short	0x00ff


	//----- nvinfo : EIATTR_NUM_BARRIERS
	.align		4
        /*0060*/ 	.byte	0x02, 0x4c
        /*0062*/ 	.byte	0x01
	.zero		1


	//----- nvinfo : EIATTR_MERCURY_ISA_VERSION
	.align		4
        /*0064*/ 	.byte	0x03, 0x5f
        /*0066*/ 	.short	0x0101


	//----- nvinfo : EIATTR_VRC_CTA_INIT_COUNT
	.align		4
        /*0068*/ 	.byte	0x02, 0x4a
	.zero		1
	.zero		1


	//----- nvinfo : EIATTR_EXIT_INSTR_OFFSETS
	.align		4
        /*006c*/ 	.byte	0x04, 0x1c
        /*006e*/ 	.short	(.L_35 - .L_34)


	//   ....[0]....
.L_34:
        /*0070*/ 	.word	0x00000670


	//   ....[1]....
        /*0074*/ 	.word	0x000012e0


	//   ....[2]....
        /*0078*/ 	.word	0x00001380


	//----- nvinfo : EIATTR_MAX_THREADS
	.align		4
.L_35:
        /*007c*/ 	.byte	0x04, 0x05
        /*007e*/ 	.short	(.L_37 - .L_36)
.L_36:
        /*0080*/ 	.word	0x00000080
        /*0084*/ 	.word	0x00000001
        /*0088*/ 	.word	0x00000001


	//----- nvinfo : EIATTR_CRS_STACK_SIZE
	.align		4
.L_37:
        /*008c*/ 	.byte	0x04, 0x1e
        /*008e*/ 	.short	(.L_39 - .L_38)
.L_38:
        /*0090*/ 	.word	0x00000000


	//----- nvinfo : EIATTR_CBANK_PARAM_SIZE
	.align		4
.L_39:
        /*0094*/ 	.byte	0x03, 0x19
        /*0096*/ 	.short	0x0020


	//----- nvinfo : EIATTR_PARAM_CBANK
	.align		4
        /*0098*/ 	.byte	0x04, 0x0a
        /*009a*/ 	.short	(.L_41 - .L_40)
	.align		4
.L_40:
        /*009c*/ 	.word	index@(.nv.constant0._Z9cuda_gemmIiLi128ELi1024ELi1ELi32ELi1ELi1024ELi32ELi32ELi1EEviiPT_S1_S1_)
        /*00a0*/ 	.short	0x0380
        /*00a2*/ 	.short	0x0020


	//----- nvinfo : EIATTR_SW_WAR
	.align		4
.L_41:
        /*00a4*/ 	.byte	0x04, 0x36
        /*00a6*/ 	.short	(.L_43 - .L_42)
.L_42:
        /*00a8*/ 	.word	0x00000008
.L_43:


//--------------------- .nv.info._Z9cuda_gemmIiLi128ELi256ELi1ELi16ELi1ELi256ELi16ELi16ELi1EEviiPT_S1_S1_ --------------------------
	.section	.nv.info._Z9cuda_gemmIiLi128ELi256ELi1ELi16ELi1ELi256ELi16ELi16ELi1EEviiPT_S1_S1_,"",@"SHT_CUDA_INFO"
	.sectionflags	@""
	.align	4


	//----- nvinfo : EIATTR_CUDA_API_VERSION
	.align		4
        /*0000*/ 	.byte	0x04, 0x37
        /*0002*/ 	.short	(.L_45 - .L_44)
.L_44:
        /*0004*/ 	.word	0x00000082


	//----- nvinfo : EIATTR_KPARAM_INFO
	.align		4
.L_45:
        /*0008*/ 	.byte	0x04, 0x17
        /*000a*/ 	.short	(.L_47 - .L_46)
.L_46:
        /*000c*/ 	.word	0x00000000
        /*0010*/ 	.short	0x0004
        /*0012*/ 	.short	0x0018
        /*0014*/ 	.byte	0x00, 0xf5, 0x21, 0x00


	//----- nvinfo : EIATTR_KPARAM_INFO
	.align		4
.L_47:
        /*0018*/ 	.byte	0x04, 0x17
        /*001a*/ 	.short	(.L_49 - .L_48)
.L_48:
        /*001c*/ 	.word	0x00000000
        /*0020*/ 	.short	0x0003
        /*0022*/ 	.short	0x0010
        /*0024*/ 	.byte	0x00, 0xf5, 0x21, 0x00


	//----- nvinfo : EIATTR_KPARAM_INFO
	.align		4
.L_49:
        /*0028*/ 	.byte	0x04, 0x17
        /*002a*/ 	.short	(.L_51 - .L_50)
.L_50:
        /*002c*/ 	.word	0x00000000
        /*0030*/ 	.short	0x0002
        /*0032*/ 	.short	0x0008
        /*0034*/ 	.byte	0x00, 0xf5, 0x21, 0x00


	//----- nvinfo : EIATTR_KPARAM_INFO
	.align		4
.L_51:
        /*0038*/ 	.byte	0x04, 0x17
        /*003a*/ 	.short	(.L_53 - .L_52)
.L_52:
        /*003c*/ 	.word	0x00000000
        /*0040*/ 	.short	0x0001
        /*0042*/ 	.short	0x0004
        /*0044*/ 	.byte	0x00, 0xf0, 0x11, 0x00


	//----- nvinfo : EIATTR_KPARAM_INFO
	.align		4
.L_53:
        /*0048*/ 	.byte	0x04, 0x17
        /*004a*/ 	.short	(.L_55 - .L_54)
.L_54:
        /*004c*/ 	.word	0x00000000
        /*0050*/ 	.short	0x0000
        /*0052*/ 	.short	0x0000
        /*0054*/ 	.byte	0x00, 0xf0, 0x11, 0x00


	//----- nvinfo : EIATTR_SPARSE_MMA_MASK
	.align		4
.L_55:
        /*0058*/ 	.byte	0x03, 0x50
        /*005a*/ 	.short	0x0000


	//----- nvinfo : EIATTR_MAXREG_COUNT
	.align		4
        /*005c*/ 	.byte	0x03, 0x1b
        /*005e*/ 	.short	0x00ff


	//----- nvinfo : EIATTR_NUM_BARRIERS
	.align		4
        /*0060*/ 	.byte	0x02, 0x4c
        /*0062*/ 	.byte	0x01
	.zero		1


	//----- nvinfo : EIATTR_MERCURY_ISA_VERSION
	.align		4
        /*0064*/ 	.byte	0x03, 0x5f
        /*0066*/ 	.short	0x0101


	//----- nvinfo : EIATTR_VRC_CTA_INIT_COUNT
	.align		4
        /*0068*/ 	.byte	0x02, 0x4a
	.zero		1
	.zero		1


	//----- nvinfo : EIATTR_EXIT_INSTR_OFFSETS
	.align		4
        /*006c*/ 	.byte	0x04, 0x1c
        /*006e*/ 	.short	(.L_57 - .L_56)


	//   ....[0]....
.L_56:
        /*0070*/ 	.word	0x00000680


	//   ....[1]....
        /*0074*/ 	.word	0x00001180


	//   ....[2]....
        /*0078*/ 	.word	0x00001220


	//----- nvinfo : EIATTR_MAX_THREADS
	.align		4
.L_57:
        /*007c*/ 	.byte	0x04, 0x05
        /*007e*/ 	.short	(.L_59 - .L_58)
.L_58:
        /*0080*/ 	.word	0x00000080
        /*0084*/ 	.word	0x00000001
        /*0088*/ 	.word	0x00000001


	//----- nvinfo : EIATTR_CRS_STACK_SIZE
	.align		4
.L_59:
        /*008c*/ 	.byte	0x04, 0x1e
        /*008e*/ 	.short	(.L_61 - .L_60)
.L_60:
        /*0090*/ 	.word	0x00000000


	//----- nvinfo : EIATTR_CBANK_PARAM_SIZE
	.align		4
.L_61:
        /*0094*/ 	.byte	0x03, 0x19
        /*0096*/ 	.short	0x0020


	//----- nvinfo : EIATTR_PARAM_CBANK
	.align		4
        /*0098*/ 	.byte	0x04, 0x0a
        /*009a*/ 	.short	(.L_63 - .L_62)
	.align		4
.L_62:
        /*009c*/ 	.word	index@(.nv.constant0._Z9cuda_gemmIiLi128ELi256ELi1ELi16ELi1ELi256ELi16ELi16ELi1EEviiPT_S1_S1_)
        /*00a0*/ 	.short	0x0380
        /*00a2*/ 	.short	0x0020


	//----- nvinfo : EIATTR_SW_WAR
	.align		4
.L_63:
        /*00a4*/ 	.byte	0x04, 0x36
        /*00a6*/ 	.short	(.L_65 - .L_64)
.L_64:
        /*00a8*/ 	.word	0x00000008
.L_65:


//--------------------- .nv.info._Z9cuda_gemmIiLi128ELi512ELi1ELi8ELi1ELi512ELi8ELi8ELi1EEviiPT_S1_S1_ --------------------------
	.section	.nv.info._Z9cuda_gemmIiLi128ELi512ELi1ELi8ELi1ELi512ELi8ELi8ELi1EEviiPT_S1_S1_,"",@"SHT_CUDA_INFO"
	.sectionflags	@""
	.align	4


	//----- nvinfo : EIATTR_CUDA_API_VERSION
	.align		4
        /*0000*/ 	.byte	0x04, 0x37
        /*0002*/ 	.short	(.L_67 - .L_66)
.L_66:
        /*0004*/ 	.word	0x00000082


	//----- nvinfo : EIATTR_KPARAM_INFO
	.align		4
.L_67:
        /*0008*/ 	.byte	0x04, 0x17
        /*000a*/ 	.short	(.L_69 - .L_68)
.L_68:
        /*000c*/ 	.word	0x00000000
        /*0010*/ 	.short	0x0004
        /*0012*/ 	.short	0x0018
        /*0014*/ 	.byte	0x00, 0xf5, 0x21, 0x00


	//----- nvinfo : EIATTR_KPARAM_INFO
	.align		4
.L_69:
        /*0018*/ 	.byte	0x04, 0x17
        /*001a*/ 	.short	(.L_71 - .L_70)
.L_70:
        /*001c*/ 	.word	0x00000000
        /*0020*/ 	.short	0x0003
        /*0022*/ 	.short	0x0010
        /*0024*/ 	.byte	0x00, 0xf5, 0x21, 0x00


	//----- nvinfo : EIATTR_KPARAM_INFO
	.align		4
.L_71:
        /*0028*/ 	.byte	0x04, 0x17
        /*002a*/ 	.short	(.L_73 - .L_72)
.L_72:
        /*002c*/ 	.word	0x00000000
        /*0030*/ 	.short	0x0002
        /*0032*/ 	.short	0x0008
        /*0034*/ 	.byte	0x00, 0xf5, 0x21, 0x00


	//----- nvinfo : EIATTR_KPARAM_INFO
	.align		4
.L_73:
        /*0038*/ 	.byte	0x04, 0x17
        /*003a*/ 	.short	(.L_75 - .L_74)
.L_74:
        /*003c*/ 	.word	0x00000000
        /*0040*/ 	.short	0x0001
        /*0042*/ 	.short	0x0004
        /*0044*/ 	.byte	0x00, 0xf0, 0x11, 0x00


	//----- nvinfo : EIATTR_KPARAM_INFO
	.align		4
.L_75:
        /*0048*/ 	.byte	0x04, 0x17
        /*004a*/ 	.short	(.L_77 - .L_76)
.L_76:
        /*004c*/ 	.word	0x00000000
        /*0050*/ 	.short	0x0000
        /*0052*/ 	.short	0x0000
        /*0054*/ 	.byte	0x00, 0xf0, 0x11, 0x00


	//----- nvinfo : EIATTR_SPARSE_MMA_MASK
	.align		4
.L_77:
        /*0058*/ 	.byte	0x03, 0x50
        /*005a*/ 	.short	0x0000


	//----- nvinfo : EIATTR_MAXREG_COUNT
	.align		4
        /*005c*/ 	.byte	0x03, 0x1b
        /*005e*/ 	.short	0x00ff


	//----- nvinfo : EIATTR_NUM_BARRIERS
	.align		4
        /*0060*/ 	.byte	0x02, 0x4c
        /*0062*/ 	.byte	0x01
	.zero		1


	//----- nvinfo : EIATTR_MERCURY_ISA_VERSION
	.align		4
        /*0064*/ 	.byte	0x03, 0x5f
        /*0066*/ 	.short	0x0101


	//----- nvinfo : EIATTR_VRC_CTA_INIT_COUNT
	.align		4
        /*0068*/ 	.byte	0x02, 0x4a
	.zero		1
	.zero		1


	//----- nvinfo : EIATTR_EXIT_INSTR_OFFSETS
	.align		4
        /*006c*/ 	.byte	0x04, 0x1c
        /*006e*/ 	.short	(.L_79 - .L_78)


	//   ....[0]....
.L_78:
        /*0070*/ 	.word	0x00000790


	//   ....[1]....
        /*0074*/ 	.word	0x000013e0


	//   ....[2]....
        /*0078*/ 	.word	0x000014c0


	//----- nvinfo : EIATTR_MAX_THREADS
	.align		4
.L_79:
        /*007c*/ 	.byte	0x04, 0x05
        /*007e*/ 	.short	(.L_81 - .L_80)
.L_80:
        /*0080*/ 	.word	0x00000080
        /*0084*/ 	.word	0x00000001
        /*0088*/ 	.word	0x00000001


	//----- nvinfo : EIATTR_CRS_STACK_SIZE
	.align		4
.L_81:
        /*008c*/ 	.byte	0x04, 0x1e
        /*008e*/ 	.short	(.L_83 - .L_82)
.L_82:
        /*0090*/ 	.word	0x00000000


	//----- nvinfo : EIATTR_CBANK_PARAM_SIZE
	.align		4
.L_83:
        /*0094*/ 	.byte	0x03, 0x19
        /*0096*/ 	.short	0x0020


	//----- nvinfo : EIATTR_PARAM_CBANK
	.align		4
        /*0098*/ 	.byte	0x04, 0x0a
        /*009a*/ 	.short	(.L_85 - .L_84)
	.align		4
.L_84:
        /*009c*/ 	.word	index@(.nv.constant0._Z9cuda_gemmIiLi128ELi512ELi1ELi8ELi1ELi512ELi8ELi8ELi1EEviiPT_S1_S1_)
        /*00a0*/ 	.short	0x0380
        /*00a2*/ 	.short	0x0020


	//----- nvinfo : EIATTR_SW_WAR
	.align		4
.L_85:
        /*00a4*/ 	.byte	0x04, 0x36
        /*00a6*/ 	.short	(.L_87 - .L_86)
.L_86:
        /*00a8*/ 	.word	0x00000008
.L_87:


//--------------------- .nv.callgraph             --------------------------
	.section	.nv.callgraph,"",@"SHT_CUDA_CALLGRAPH"
	.align	4
	.sectionentsize	8
	.align		4
        /*0000*/ 	.word	0x00000000
	.align		4
        /*0004*/ 	.word	0xffffffff
	.align		4
        /*0008*/ 	.word	0x00000000
	.align		4
        /*000c*/ 	.word	0xfffffffe
	.align		4
        /*0010*/ 	.word	0x00000000
	.align		4
        /*0014*/ 	.word	0xfffffffd
	.align		4
        /*0018*/ 	.word	0x00000000
	.align		4
        /*001c*/ 	.word	0xfffffffc


//--------------------- .text._Z9cuda_gemmIiLi128ELi1024ELi1ELi32ELi1ELi1024ELi32ELi32ELi1EEviiPT_S1_S1_ --------------------------
	.section	.text._Z9cuda_gemmIiLi128ELi1024ELi1ELi32ELi1ELi1024ELi32ELi32ELi1EEviiPT_S1_S1_,"ax",@progbits
	.align	128
        .global         _Z9cuda_gemmIiLi128ELi1024ELi1ELi32ELi1ELi1024ELi32ELi32ELi1EEviiPT_S1_S1_
        .type           _Z9cuda_gemmIiLi128ELi1024ELi1ELi32ELi1ELi1024ELi32ELi32ELi1EEviiPT_S1_S1_,@function
        .size           _Z9cuda_gemmIiLi128ELi1024ELi1ELi32ELi1ELi1024ELi32ELi32ELi1EEviiPT_S1_S1_,(.L_x_50 - _Z9cuda_gemmIiLi128ELi1024ELi1ELi32ELi1ELi1024ELi32ELi32ELi1EEviiPT_S1_S1_)
        .other          _Z9cuda_gemmIiLi128ELi1024ELi1ELi32ELi1ELi1024ELi32ELi32ELi1EEviiPT_S1_S1_,@"STO_CUDA_ENTRY STV_DEFAULT"
_Z9cuda_gemmIiLi128ELi1024ELi1ELi32ELi1ELi1024ELi32ELi32ELi1EEviiPT_S1_S1_:
.text._Z9cuda_gemmIiLi128ELi1024ELi1ELi32ELi1ELi1024ELi32ELi32ELi1EEviiPT_S1_S1_:
[----:B------:R-:W-:Y:S01]  /*0000*/  LDC R1, c[0x0][0x37c] ;  /* 0x0000df00ff017b82 */ /* 0x000fe20000000800 */
[----:B------:R-:W0:Y:S07]  /*0010*/  S2R R0, SR_TID.X ;  /* 0x0000000000007919 */ /* 0x000e2e0000002100 */
[----:B------:R-:W1:Y:S01]  /*0020*/  LDC R21, c[0x0][0x360] ;  /* 0x0000d800ff157b82 */ /* 0x000e620000000800 */
[----:B------:R-:W2:Y:S01]  /*0030*/  S2R R3, SR_CTAID.Y ;  /* 0x0000000000037919 */ /* 0x000ea20000002600 */
[----:B-1----:R-:W-:Y:S01]  /*0040*/  LOP3.LUT R9, R21, 0xffff, RZ, 0xc0, !PT ;  /* 0x0000ffff15097812 */ /* 0x002fe200078ec0ff */
[----:B0-----:R-:W-:-:S05]  /*0050*/  IMAD.IADD R2, R0, 0x1, R21 ;  /* 0x0000000100027824 */ /* 0x001fca00078e0215 */
[----:B------:R-:W-:-:S04]  /*0060*/  LOP3.LUT R2, R2, 0x3ff, RZ, 0x3c, !PT ;  /* 0x000003ff02027812 */ /* 0x000fc800078e3cff */
[----:B------:R-:W-:Y:S02]  /*0070*/  LOP3.LUT R8, R2, 0xffff, RZ, 0xc0, !PT ;  /* 0x0000ffff02087812 */ /* 0x000fe400078ec0ff */
[----:B--2---:R-:W-:-:S07]  /*0080*/  MOV R10, 0xa0 ;  /* 0x000000a0000a7802 */ /* 0x004fce0000000f00 */
[----:B------:R-:W-:Y:S05]  /*0090*/  CALL.REL.NOINC `($__internal_0_$__cuda_sm20_div_u16) ;  /* 0x0000001000bc7944 */ /* 0x000fea0003c00000 */
[----:B------:R-:W0:Y:S01]  /*00a0*/  S2R R7, SR_CgaCtaId ;  /* 0x0000000000077919 */ /* 0x000e220000008800 */
[----:B------:R-:W1:Y:S01]  /*00b0*/  LDC.64 R4, c[0x0][0x390] ;  /* 0x0000e400ff047b82 */ /* 0x000e620000000a00 */
[----:B------:R-:W-:Y:S01]  /*00c0*/  LOP3.LUT R16, R9, 0x3, RZ, 0xc0, !PT ;  /* 0x0000000309107812 */ /* 0x000fe200078ec0ff */
[----:B------:R-:W2:Y:S01]  /*00d0*/  LDCU.64 UR8, c[0x0][0x358] ;  /* 0x00006b00ff0877ac */ /* 0x000ea20008000a00 */
[----:B------:R-:W-:Y:S01]  /*00e0*/  MOV R6, 0x400 ;  /* 0x0000040000067802 */ /* 0x000fe20000000f00 */
[----:B------:R-:W-:Y:S01]  /*00f0*/  BSSY.RECONVERGENT B0, `(.L_x_0) ;  /* 0x000001b000007945 */ /* 0x000fe20003800200 */
[----:B------:R-:W-:Y:S01]  /*0100*/  ISETP.NE.AND P0, PT, R16, 0x2, PT ;  /* 0x000000021000780c */ /* 0x000fe20003f05270 */
[----:B------:R-:W-:Y:S01]  /*0110*/  IMAD.MOV.U32 R8, RZ, RZ, R0 ;  /* 0x000000ffff087224 */ /* 0x000fe200078e0000 */
[----:B0-----:R-:W-:-:S11]  /*0120*/  LEA R6, R7, R6, 0x18 ;  /* 0x0000000607067211 */ /* 0x001fd600078ec0ff */
[----:B--2---:R-:W-:Y:S05]  /*0130*/  @!P0 BRA `(.L_x_1) ;  /* 0x0000000000588947 */ /* 0x004fea0003800000 */
[----:B------:R-:W0:Y:S01]  /*0140*/  S2R R9, SR_CgaCtaId ;  /* 0x0000000000097919 */ /* 0x000e220000008800 */
[----:B------:R-:W2:Y:S01]  /*0150*/  LDC.64 R10, c[0x0][0x390] ;  /* 0x0000e400ff0a7b82 */ /* 0x000ea20000000a00 */
[----:B------:R-:W-:Y:S01]  /*0160*/  MOV R2, 0x400 ;  /* 0x0000040000027802 */ /* 0x000fe20000000f00 */
[----:B------:R-:W-:Y:S02]  /*0170*/  HFMA2 R7, -RZ, RZ, 0, 0 ;  /* 0x00000000ff077431 */ /* 0x000fe400000001ff */
[----:B------:R-:W-:Y:S01]  /*0180*/  IMAD.MOV.U32 R8, RZ, RZ, R0 ;  /* 0x000000ffff087224 */ /* 0x000fe200078e0000 */
[----:B0-----:R-:W-:-:S07]  /*0190*/  LEA R2, R9, R2, 0x18 ;  /* 0x0000000209027211 */ /* 0x001fce00078ec0ff */
.L_x_2:
[C---:B0-----:R-:W-:Y:S02]  /*01a0*/  LOP3.LUT R12, R8.reuse, 0x3e0, RZ, 0xc0, !PT ;  /* 0x000003e0080c7812 */ /* 0x041fe400078ec0ff */
[----:B------:R-:W-:-:S03]  /*01b0*/  LOP3.LUT R9, R8, 0x1f, RZ, 0xc0, !PT ;  /* 0x0000001f08097812 */ /* 0x000fc600078ec0ff */
[----:B------:R-:W-:-:S05]  /*01c0*/  IMAD R12, R3, 0x20, R12 ;  /* 0x00000020030c7824 */ /* 0x000fca00078e020c */
[----:B------:R-:W-:-:S05]  /*01d0*/  IADD3 R13, PT, PT, R12, R9, RZ ;  /* 0x000000090c0d7210 */ /* 0x000fca0007ffe0ff */
[----:B--2---:R-:W-:-:S06]  /*01e0*/  IMAD.WIDE.U32 R12, R13, 0x4, R10 ;  /* 0x000000040d0c7825 */ /* 0x004fcc00078e000a */
[----:B------:R-:W2:Y:S01]  /*01f0*/  LDG.E R12, desc[UR8][R12.64] ;  /* 0x000000080c0c7981 */ /* 0x000ea2000c1e1900 */
[----:B------:R-:W-:Y:S01]  /*0200*/  SHF.R.U32.HI R14, RZ, 0x3, R8 ;  /* 0x00000003ff0e7819 */ /* 0x000fe20000011608 */
[----:B------:R-:W-:Y:S01]  /*0210*/  IMAD R9, R9, 0x84, R2 ;  /* 0x0000008409097824 */ /* 0x000fe200078e0202 */
[----:B------:R-:W-:Y:S01]  /*0220*/  IADD3 R8, PT, PT, R21, R8, RZ ;  /* 0x0000000815087210 */ /* 0x000fe20007ffe0ff */
[----:B------:R-:W-:Y:S01]  /*0230*/  VIADD R7, R7, 0x1 ;  /* 0x0000000107077836 */ /* 0x000fe20000000000 */
[----:B------:R-:W-:-:S05]  /*0240*/  LOP3.LUT R14, R14, 0x1ffffffc, RZ, 0xc0, !PT ;  /* 0x1ffffffc0e0e7812 */ /* 0x000fca00078ec0ff */
[----:B------:R-:W-:Y:S01]  /*0250*/  IMAD.IADD R9, R9, 0x1, R14 ;  /* 0x0000000109097824 */ /* 0x000fe200078e020e */
[----:B------:R-:W-:-:S04]  /*0260*/  LOP3.LUT R14, R7, R16, RZ, 0x3c, !PT ;  /* 0x00000010070e7212 */ /* 0x000fc800078e3cff */
[----:B------:R-:W-:Y:S01]  /*0270*/  ISETP.NE.AND P0, PT, R14, 0x2, PT ;  /* 0x000000020e00780c */ /* 0x000fe20003f05270 */
[----:B--2---:R0:W-:-:S12]  /*0280*/  STS [R9], R12 ;  /* 0x0000000c09007388 */ /* 0x0041d80000000800 */
[----:B------:R-:W-:Y:S05]  /*0290*/  @P0 BRA `(.L_x_2) ;  /* 0xfffffffc00c00947 */ /* 0x000fea000383ffff */
.L_x_1:
[----:B------:R-:W-:Y:S05]  /*02a0*/  BSYNC.RECONVERGENT B0 ;  /* 0x0000000000007941 */ /* 0x000fea0003800200 */
.L_x_0:
[----:B------:R-:W-:Y:S01]  /*02b0*/  BSSY.RECONVERGENT B0, `(.L_x_3) ;  /* 0x0000038000007945 */ /* 0x000fe20003800200 */
[C---:B------:R-:W-:Y:S01]  /*02c0*/  IMAD.SHL.U32 R2, R21.reuse, 0x4, RZ ;  /* 0x0000000415027824 */ /* 0x040fe200078e00ff */
[----:B------:R-:W-:Y:S01]  /*02d0*/  IADD3 R7, PT, PT, R8, R21, RZ ;  /* 0x0000001508077210 */ /* 0x000fe20007ffe0ff */
[C-C-:B------:R-:W-:Y:S02]  /*02e0*/  IMAD R11, R21.reuse, 0x2, R8.reuse ;  /* 0x00000002150b7824 */ /* 0x140fe400078e0208 */
[----:B0-----:R-:W-:-:S07]  /*02f0*/  IMAD R9, R21, 0x3, R8 ;  /* 0x0000000315097824 */ /* 0x001fce00078e0208 */
.L_x_4:
[----:B------:R-:W-:Y:S02]  /*0300*/  LOP3.LUT R10, R7, 0x3e0, RZ, 0xc0, !PT ;  /* 0x000003e0070a7812 */ /* 0x000fe400078ec0ff */
[C---:B0-----:R-:W-:Y:S02]  /*0310*/  LOP3.LUT R16, R8.reuse, 0x3e0, RZ, 0xc0, !PT ;  /* 0x000003e008107812 */ /* 0x041fe400078ec0ff */
[----:B------:R-:W-:Y:S01]  /*0320*/  LOP3.LUT R12, R11, 0x3e0, RZ, 0xc0, !PT ;  /* 0x000003e00b0c7812 */ /* 0x000fe200078ec0ff */
[----:B------:R-:W-:Y:S01]  /*0330*/  IMAD R10, R3, 0x20, R10 ;  /* 0x00000020030a7824 */ /* 0x000fe200078e020a */
[----:B------:R-:W-:Y:S01]  /*0340*/  LOP3.LUT R14, R9, 0x3e0, RZ, 0xc0, !PT ;  /* 0x000003e0090e7812 */ /* 0x000fe200078ec0ff */
[----:B------:R-:W-:Y:S01]  /*0350*/  IMAD R16, R3, 0x20, R16 ;  /* 0x0000002003107824 */ /* 0x000fe200078e0210 */
[----:B------:R-:W-:Y:S02]  /*0360*/  LOP3.LUT R29, R8, 0x1f, RZ, 0xc0, !PT ;  /* 0x0000001f081d7812 */ /* 0x000fe400078ec0ff */
[----:B------:R-:W-:Y:S01]  /*0370*/  LOP3.LUT R27, R7, 0x1f, RZ, 0xc0, !PT ;  /* 0x0000001f071b7812 */ /* 0x000fe200078ec0ff */
[----:B------:R-:W-:Y:S01]  /*0380*/  IMAD R14, R3, 0x20, R14 ;  /* 0x00000020030e7824 */ /* 0x000fe200078e020e */
[----:B------:R-:W-:Y:S01]  /*0390*/  LOP3.LUT R15, R11, 0x1f, RZ, 0xc0, !PT ;  /* 0x0000001f0b0f7812 */ /* 0x000fe200078ec0ff */
[----:B------:R-:W-:Y:S01]  /*03a0*/  IMAD.IADD R25, R16, 0x1, R29 ;  /* 0x0000000110197824 */ /* 0x000fe200078e021d */
[----:B------:R-:W-:-:S02]  /*03b0*/  LEA R12, R3, R12, 0x5 ;  /* 0x0000000c030c7211 */ /* 0x000fc400078e28ff */
[----:B------:R-:W-:Y:S01]  /*03c0*/  LOP3.LUT R13, R9, 0x1f, RZ, 0xc0, !PT ;  /* 0x0000001f090d7812 */ /* 0x000fe200078ec0ff */
[----:B-1----:R-:W-:Y:S01]  /*03d0*/  IMAD.WIDE.U32 R24, R25, 0x4, R4 ;  /* 0x0000000419187825 */ /* 0x002fe200078e0004 */
[----:B------:R-:W-:-:S03]  /*03e0*/  IADD3 R17, PT, PT, R10, R27, RZ ;  /* 0x0000001b0a117210 */ /* 0x000fc60007ffe0ff */
[----:B------:R-:W-:Y:S02]  /*03f0*/  IMAD.IADD R19, R12, 0x1, R15 ;  /* 0x000000010c137824 */ /* 0x000fe400078e020f */
[----:B------:R-:W-:Y:S01]  /*0400*/  IMAD.IADD R23, R14, 0x1, R13 ;  /* 0x000000010e177824 */ /* 0x000fe200078e020d */
[----:B------:R-:W2:Y:S01]  /*0410*/  LDG.E R24, desc[UR8][R24.64] ;  /* 0x0000000818187981 */ /* 0x000ea2000c1e1900 */
[----:B------:R-:W-:-:S04]  /*0420*/  IMAD.WIDE.U32 R16, R17, 0x4, R4 ;  /* 0x0000000411107825 */ /* 0x000fc800078e0004 */
[--C-:B------:R-:W-:Y:S02]  /*0430*/  IMAD.WIDE.U32 R18, R19, 0x4, R4.reuse ;  /* 0x0000000413127825 */ /* 0x100fe400078e0004 */
[----:B------:R-:W3:Y:S02]  /*0440*/  LDG.E R16, desc[UR8][R16.64] ;  /* 0x0000000810107981 */ /* 0x000ee4000c1e1900 */
[----:B------:R-:W-:Y:S02]  /*0450*/  IMAD.WIDE.U32 R22, R23, 0x4, R4 ;  /* 0x0000000417167825 */ /* 0x000fe400078e0004 */
[----:B------:R-:W4:Y:S04]  /*0460*/  LDG.E R18, desc[UR8][R18.64] ;  /* 0x0000000812127981 */ /* 0x000f28000c1e1900 */
[----:B------:R-:W5:Y:S01]  /*0470*/  LDG.E R22, desc[UR8][R22.64] ;  /* 0x0000000816167981 */ /* 0x000f62000c1e1900 */
[----:B------:R-:W-:-:S02]  /*0480*/  SHF.R.U32.HI R20, RZ, 0x3, R8 ;  /* 0x00000003ff147819 */ /* 0x000fc40000011608 */
[----:B------:R-:W-:Y:S02]  /*0490*/  SHF.R.U32.HI R10, RZ, 0x3, R7 ;  /* 0x00000003ff0a7819 */ /* 0x000fe40000011607 */
[----:B------:R-:W-:Y:S01]  /*04a0*/  SHF.R.U32.HI R12, RZ, 0x3, R11 ;  /* 0x00000003ff0c7819 */ /* 0x000fe2000001160b */
[--C-:B------:R-:W-:Y:S01]  /*04b0*/  IMAD R29, R29, 0x84, R6.reuse ;  /* 0x000000841d1d7824 */ /* 0x100fe200078e0206 */
[----:B------:R-:W-:Y:S01]  /*04c0*/  SHF.R.U32.HI R14, RZ, 0x3, R9 ;  /* 0x00000003ff0e7819 */ /* 0x000fe20000011609 */
[--C-:B------:R-:W-:Y:S01]  /*04d0*/  IMAD R27, R27, 0x84, R6.reuse ;  /* 0x000000841b1b7824 */ /* 0x100fe200078e0206 */
[----:B------:R-:W-:Y:S02]  /*04e0*/  LOP3.LUT R20, R20, 0x1ffffffc, RZ, 0xc0, !PT ;  /* 0x1ffffffc14147812 */ /* 0x000fe400078ec0ff */
[----:B------:R-:W-:Y:S01]  /*04f0*/  LOP3.LUT R10, R10, 0x1ffffffc, RZ, 0xc0, !PT ;  /* 0x1ffffffc0a0a7812 */ /* 0x000fe200078ec0ff */
[--C-:B------:R-:W-:Y:S01]  /*0500*/  IMAD R15, R15, 0x84, R6.reuse ;  /* 0x000000840f0f7824 */ /* 0x100fe200078e0206 */
[----:B------:R-:W-:Y:S01]  /*0510*/  LOP3.LUT R12, R12, 0x1ffffffc, RZ, 0xc0, !PT ;  /* 0x1ffffffc0c0c7812 */ /* 0x000fe200078ec0ff */
[----:B------:R-:W-:Y:S01]  /*0520*/  IMAD R13, R13, 0x84, R6 ;  /* 0x000000840d0d7824 */ /* 0x000fe200078e0206 */
[----:B------:R-:W-:Y:S01]  /*0530*/  LOP3.LUT R14, R14, 0x1ffffffc, RZ, 0xc0, !PT ;  /* 0x1ffffffc0e0e7812 */ /* 0x000fe200078ec0ff */
[----:B------:R-:W-:Y:S01]  /*0540*/  IMAD.IADD R27, R27, 0x1, R10 ;  /* 0x000000011b1b7824 */ /* 0x000fe200078e020a */
[----:B------:R-:W-:Y:S01]  /*0550*/  IADD3 R29, PT, PT, R29, R20, RZ ;  /* 0x000000141d1d7210 */ /* 0x000fe20007ffe0ff */
[----:B------:R-:W-:Y:S01]  /*0560*/  IMAD.IADD R15, R15, 0x1, R12 ;  /* 0x000000010f0f7824 */ /* 0x000fe200078e020c */
[----:B------:R-:W-:-:S02]  /*0570*/  IADD3 R13, PT, PT, R13, R14, RZ ;  /* 0x0000000e0d0d7210 */ /* 0x000fc40007ffe0ff */
[----:B------:R-:W-:-:S04]  /*0580*/  IADD3 R8, PT, PT, R21, R8, R21 ;  /* 0x0000000815087210 */ /* 0x000fc80007ffe015 */
[----:B------:R-:W-:-:S04]  /*0590*/  IADD3 R8, PT, PT, R21, R8, R21 ;  /* 0x0000000815087210 */ /* 0x000fc80007ffe015 */
[----:B------:R-:W-:Y:S01]  /*05a0*/  ISETP.GE.U32.AND P0, PT, R8, 0x400, PT ;  /* 0x000004000800780c */ /* 0x000fe20003f06070 */
[C---:B------:R-:W-:Y:S01]  /*05b0*/  IMAD.IADD R7, R2.reuse, 0x1, R7 ;  /* 0x0000000102077824 */ /* 0x040fe200078e0207 */
[C---:B------:R-:W-:Y:S01]  /*05c0*/  IADD3 R9, PT, PT, R2.reuse, R9, RZ ;  /* 0x0000000902097210 */ /* 0x040fe20007ffe0ff */
[----:B------:R-:W-:Y:S01]  /*05d0*/  IMAD.IADD R11, R2, 0x1, R11 ;  /* 0x00000001020b7824 */ /* 0x000fe200078e020b */
[----:B--2---:R0:W-:Y:S04]  /*05e0*/  STS [R29], R24 ;  /* 0x000000181d007388 */ /* 0x0041e80000000800 */
[----:B---3--:R0:W-:Y:S04]  /*05f0*/  STS [R27], R16 ;  /* 0x000000101b007388 */ /* 0x0081e80000000800 */
[----:B----4-:R0:W-:Y:S04]  /*0600*/  STS [R15], R18 ;  /* 0x000000120f007388 */ /* 0x0101e80000000800 */
[----:B-----5:R0:W-:Y:S01]  /*0610*/  STS [R13], R22 ;  /* 0x000000160d007388 */ /* 0x0201e20000000800 */
[----:B------:R-:W-:Y:S05]  /*0620*/  @!P0 BRA `(.L_x_4) ;  /* 0xfffffffc00348947 */ /* 0x000fea000383ffff */
[----:B------:R-:W-:Y:S05]  /*0630*/  BSYNC.RECONVERGENT B0 ;  /* 0x0000000000007941 */ /* 0x000fea0003800200 */
.L_x_3:
[----:B------:R-:W1:Y:S01]  /*0640*/  S2R R3, SR_CTAID.X ;  /* 0x0000000000037919 */ /* 0x000e620000002500 */
[----:B------:R-:W1:Y:S02]  /*0650*/  LDCU UR4, c[0x0][0x370] ;  /* 0x00006e00ff0477ac */ /* 0x000e640008000800 */
[----:B-1----:R-:W-:-:S13]  /*0660*/  ISETP.GE.U32.AND P0, PT, R3, UR4, PT ;  /* 0x0000000403007c0c */ /* 0x002fda000bf06070 */
[----:B------:R-:W-:Y:S05]  /*0670*/  @P0 EXIT ;  /* 0x000000000000094d */ /* 0x000fea0003800000 */
[----:B------:R-:W-:Y:S01]  /*0680*/  IMAD.SHL.U32 R37, R0, 0x4, RZ ;  /* 0x0000000400257824 */ /* 0x000fe200078e00ff */
[----:B------:R-:W-:-:S03]  /*0690*/  LOP3.LUT R9, R2, 0xffff, RZ, 0xc0, !PT ;  /* 0x0000ffff02097812 */ /* 0x000fc600078ec0ff */
[----:B------:R-:W-:-:S05]  /*06a0*/  IMAD.IADD R4, R2, 0x1, R37 ;  /* 0x0000000102047824 */ /* 0x000fca00078e0225 */
[----:B------:R-:W-:-:S04]  /*06b0*/  IADD3 R4, PT, PT, RZ, -R4, RZ ;  /* 0x80000004ff047210 */ /* 0x000fc80007ffe0ff */
[----:B------:R-:W-:-:S05]  /*06c0*/  PRMT R4, R4, 0x7710, RZ ;  /* 0x0000771004047816 */ /* 0x000fca00000000ff */
[----:B------:R-:W-:-:S05]  /*06d0*/  VIADD R4, R4, 0x3ff ;  /* 0x000003ff04047836 */ /* 0x000fca0000000000 */
[----:B------:R-:W-:Y:S02]  /*06e0*/  LOP3.LUT R8, R4, 0xffff, RZ, 0xc0, !PT ;  /* 0x0000ffff04087812 */ /* 0x000fe400078ec0ff */
[----:B------:R-:W-:-:S07]  /*06f0*/  MOV R10, 0x710 ;  /* 0x00000710000a7802 */ /* 0x000fce0000000f00 */
[----:B0-----:R-:W-:Y:S05]  /*0700*/  CALL.REL.NOINC `($__internal_0_$__cuda_sm20_div_u16) ;  /* 0x0000000c00207944 */ /* 0x001fea0003c00000 */
[C---:B------:R-:W-:Y:S01]  /*0710*/  LOP3.LUT R5, R9.reuse, 0xffff, RZ, 0xc0, !PT ;  /* 0x0000ffff09057812 */ /* 0x040fe200078ec0ff */
[----:B------:R-:W-:Y:S01]  /*0720*/  BSSY.RECONVERGENT B0, `(.L_x_5) ;  /* 0x000001d000007945 */ /* 0x000fe20003800200 */
[----:B------:R-:W-:Y:S01]  /*0730*/  LOP3.LUT R4, R9, 0xffff, RZ, 0xc0, !PT ;  /* 0x0000ffff09047812 */ /* 0x000fe200078ec0ff */
[----:B------:R-:W-:Y:S01]  /*0740*/  IMAD.MOV.U32 R20, RZ, RZ, R37 ;  /* 0x000000ffff147224 */ /* 0x000fe200078e0025 */
[----:B------:R-:W-:Y:S02]  /*0750*/  IADD3 R6, PT, PT, -R5, 0x2, RZ ;  /* 0x0000000205067810 */ /* 0x000fe40007ffe1ff */
[----:B------:R-:W-:Y:S02]  /*0760*/  ISETP.GE.U32.AND P0, PT, R4, 0x2, PT ;  /* 0x000000020400780c */ /* 0x000fe40003f06070 */
[----:B------:R-:W-:-:S13]  /*0770*/  LOP3.LUT P1, RZ, R6, 0x3, RZ, 0xc0, !PT ;  /* 0x0000000306ff7812 */ /* 0x000fda000782c0ff */
[----:B------:R-:W-:Y:S05]  /*0780*/  @!P1 BRA `(.L_x_6) ;  /* 0x0000000000589947 */ /* 0x000fea0003800000 */
[----:B------:R-:W0:Y:S01]  /*0790*/  S2R R7, SR_CgaCtaId ;  /* 0x0000000000077919 */ /* 0x000e220000008800 */
[----:B------:R-:W1:Y:S01]  /*07a0*/  LDC.64 R8, c[0x0][0x388] ;  /* 0x0000e200ff087b82 */ /* 0x000e620000000a00 */
[----:B------:R-:W-:Y:S01]  /*07b0*/  MOV R4, 0x400 ;  /* 0x0000040000047802 */ /* 0x000fe20000000f00 */
[----:B------:R-:W-:Y:S01]  /*07c0*/  IMAD.MOV.U32 R10, RZ, RZ, RZ ;  /* 0x000000ffff0a7224 */ /* 0x000fe200078e00ff */
[----:B------:R-:W-:Y:S01]  /*07d0*/  LOP3.LUT R15, R5, 0x3, RZ, 0xc0, !PT ;  /* 0x00000003050f7812 */ /* 0x000fe200078ec0ff */
[----:B------:R-:W-:Y:S01]  /*07e0*/  IMAD.MOV.U32 R20, RZ, RZ, R37 ;  /* 0x000000ffff147224 */ /* 0x000fe200078e0025 */
[----:B------:R-:W-:-:S04]  /*07f0*/  IADD3 R4, PT, PT, R4, 0x1080, RZ ;  /* 0x0000108004047810 */ /* 0x000fc80007ffe0ff */
[----:B0-----:R-:W-:-:S07]  /*0800*/  LEA R12, R7, R4, 0x18 ;  /* 0x00000004070c7211 */ /* 0x001fce00078ec0ff */
.L_x_7:
[----:B0-----:R-:W-:-:S05]  /*0810*/  LEA R5, R3, R20, 0xa ;  /* 0x0000001403057211 */ /* 0x001fca00078e50ff */
[----:B-1----:R-:W-:-:S06]  /*0820*/  IMAD.WIDE.U32 R4, R5, 0x4, R8 ;  /* 0x0000000405047825 */ /* 0x002fcc00078e0008 */
[----:B------:R-:W2:Y:S01]  /*0830*/  LDG.E.128 R4, desc[UR8][R4.64] ;  /* 0x0000000804047981 */ /* 0x000ea2000c1e1d00 */
[----:B------:R-:W-:Y:S01]  /*0840*/  IMAD.SHL.U32 R13, R20, 0x4, RZ ;  /* 0x00000004140d7824 */ /* 0x000fe200078e00ff */
[--C-:B------:R-:W-:Y:S01]  /*0850*/  SHF.R.U32.HI R11, RZ, 0x5, R20.reuse ;  /* 0x00000005ff0b7819 */ /* 0x100fe20000011614 */
[----:B------:R-:W-:Y:S01]  /*0860*/  IMAD.IADD R20, R2, 0x1, R20 ;  /* 0x0000000102147824 */ /* 0x000fe200078e0214 */
[----:B------:R-:W-:Y:S02]  /*0870*/  IADD3 R10, PT, PT, R10, 0x1, RZ ;  /* 0x000000010a0a7810 */ /* 0x000fe40007ffe0ff */
[----:B------:R-:W-:Y:S01]  /*0880*/  LOP3.LUT R14, R13, 0x70, RZ, 0xc0, !PT ;  /* 0x000000700d0e7812 */ /* 0x000fe200078ec0ff */
[----:B------:R-:W-:Y:S01]  /*0890*/  IMAD R11, R11, 0x90, R12 ;  /* 0x000000900b0b7824 */ /* 0x000fe200078e020c */
[----:B------:R-:W-:-:S03]  /*08a0*/  LOP3.LUT R13, R15, R10, RZ, 0x3c, !PT ;  /* 0x0000000a0f0d7212 */ /* 0x000fc600078e3cff */
[----:B------:R-:W-:Y:S01]  /*08b0*/  IMAD.IADD R11, R11, 0x1, R14 ;  /* 0x000000010b0b7824 */ /* 0x000fe200078e020e */
[----:B------:R-:W-:-:S04]  /*08c0*/  ISETP.NE.AND P1, PT, R13, 0x2, PT ;  /* 0x000000020d00780c */ /* 0x000fc80003f25270 */
[----:B--2---:R0:W-:Y:S09]  /*08d0*/  STS.128 [R11], R4 ;  /* 0x000000040b007388 */ /* 0x0041f20000000c00 */
[----:B------:R-:W-:Y:S05]  /*08e0*/  @P1 BRA `(.L_x_7) ;  /* 0xfffffffc00c81947 */ /* 0x000fea000383ffff */
.L_x_6:
[----:B------:R-:W-:Y:S05]  /*08f0*/  BSYNC.RECONVERGENT B0 ;  /* 0x0000000000007941 */ /* 0x000fea0003800200 */
.L_x_5:
[----:B------:R-:W-:Y:S04]  /*0900*/  BSSY.RECONVERGENT B0, `(.L_x_8) ;  /* 0x0000039000007945 */ /* 0x000fe80003800200 */
[----:B------:R-:W-:Y:S05]  /*0910*/  @!P0 BRA `(.L_x_9) ;  /* 0x0000000000dc8947 */ /* 0x000fea0003800000 */
[----:B------:R-:W1:Y:S01]  /*0920*/  S2R R23, SR_CgaCtaId ;  /* 0x0000000000177919 */ /* 0x000e620000008800 */
[----:B0-----:R-:W-:Y:S01]  /*0930*/  MOV R4, 0x400 ;  /* 0x0000040000047802 */ /* 0x001fe20000000f00 */
[--C-:B------:R-:W-:Y:S01]  /*0940*/  IMAD R22, R21, 0xc, R20.reuse ;  /* 0x0000000c15167824 */ /* 0x100fe200078e0214 */
[----:B------:R-:W-:Y:S01]  /*0950*/  LEA R24, R3, R20, 0xa ;  /* 0x0000001403187211 */ /* 0x000fe200078e50ff */
[C-C-:B------:R-:W-:Y:S02]  /*0960*/  IMAD R26, R21.reuse, 0x8, R20.reuse ;  /* 0x00000008151a7824 */ /* 0x140fe400078e0214 */
[----:B------:R-:W-:Y:S01]  /*0970*/  VIADD R4, R4, 0x1080 ;  /* 0x0000108004047836 */ /* 0x000fe20000000000 */
[C---:B------:R-:W-:Y:S01]  /*0980*/  LEA R32, R21.reuse, R24, 0x3 ;  /* 0x0000001815207211 */ /* 0x040fe200078e18ff */
[----:B------:R-:W-:Y:S02]  /*0990*/  IMAD.IADD R28, R2, 0x1, R20 ;  /* 0x00000001021c7824 */ /* 0x000fe400078e0214 */
[----:B------:R-:W-:-:S02]  /*09a0*/  IMAD R30, R21, 0xc, R24 ;  /* 0x0000000c151e7824 */ /* 0x000fc400078e0218 */
[----:B------:R-:W-:Y:S01]  /*09b0*/  IMAD.IADD R34, R2, 0x1, R24 ;  /* 0x0000000102227824 */ /* 0x000fe200078e0218 */
[----:B-1----:R-:W-:-:S07]  /*09c0*/  LEA R23, R23, R4, 0x18 ;  /* 0x0000000417177211 */ /* 0x002fce00078ec0ff */
.L_x_10:
[----:B-1----:R-:W0:Y:S02]  /*09d0*/  LDC.64 R16, c[0x0][0x388] ;  /* 0x0000e200ff107b82 */ /* 0x002e240000000a00 */
[----:B0-----:R-:W-:-:S04]  /*09e0*/  IMAD.WIDE R4, R24, 0x4, R16 ;  /* 0x0000000418047825 */ /* 0x001fc800078e0210 */
[--C-:B------:R-:W-:Y:S02]  /*09f0*/  IMAD.WIDE R8, R34, 0x4, R16.reuse ;  /* 0x0000000422087825 */ /* 0x100fe400078e0210 */
[----:B------:R-:W2:Y:S02]  /*0a00*/  LDG.E.128 R4, desc[UR8][R4.64] ;  /* 0x0000000804047981 */ /* 0x000ea4000c1e1d00 */
[--C-:B------:R-:W-:Y:S02]  /*0a10*/  IMAD.WIDE R12, R32, 0x4, R16.reuse ;  /* 0x00000004200c7825 */ /* 0x100fe400078e0210 */
[----:B------:R-:W3:Y:S02]  /*0a20*/  LDG.E.128 R8, desc[UR8][R8.64] ;  /* 0x0000000808087981 */ /* 0x000ee4000c1e1d00 */
[----:B------:R-:W-:Y:S02]  /*0a30*/  IMAD.WIDE R16, R30, 0x4, R16 ;  /* 0x000000041e107825 */ /* 0x000fe400078e0210 */
[----:B------:R-:W4:Y:S04]  /*0a40*/  LDG.E.128 R12, desc[UR8][R12.64] ;  /* 0x000000080c0c7981 */ /* 0x000f28000c1e1d00 */
[----:B------:R-:W5:Y:S01]  /*0a50*/  LDG.E.128 R16, desc[UR8][R16.64] ;  /* 0x0000000810107981 */ /* 0x000f62000c1e1d00 */
[----:B------:R-:W-:Y:S01]  /*0a60*/  SHF.R.U32.HI R42, RZ, 0x5, R20 ;  /* 0x00000005ff2a7819 */ /* 0x000fe20000011614 */
[----:B------:R-:W-:Y:S01]  /*0a70*/  IMAD.SHL.U32 R25, R28, 0x4, RZ ;  /* 0x000000041c197824 */ /* 0x000fe200078e00ff */
[----:B------:R-:W-:Y:S01]  /*0a80*/  SHF.L.U32 R31, R20, 0x2, RZ ;  /* 0x00000002141f7819 */ /* 0x000fe200000006ff */
[----:B------:R-:W-:Y:S01]  /*0a90*/  IMAD.SHL.U32 R29, R22, 0x4, RZ ;  /* 0x00000004161d7824 */ /* 0x000fe200078e00ff */
[----:B------:R-:W-:-:S02]  /*0aa0*/  SHF.R.U32.HI R36, RZ, 0x5, R28 ;  /* 0x00000005ff247819 */ /* 0x000fc4000001161c */
[----:B------:R-:W-:Y:S01]  /*0ab0*/  SHF.R.U32.HI R38, RZ, 0x5, R26 ;  /* 0x00000005ff267819 */ /* 0x000fe2000001161a */
[--C-:B------:R-:W-:Y:S01]  /*0ac0*/  IMAD R42, R42, 0x90, R23.reuse ;  /* 0x000000902a2a7824 */ /* 0x100fe200078e0217 */
[----:B------:R-:W-:Y:S02]  /*0ad0*/  SHF.L.U32 R27, R26, 0x2, RZ ;  /* 0x000000021a1b7819 */ /* 0x000fe400000006ff */
[----:B------:R-:W-:Y:S01]  /*0ae0*/  SHF.R.U32.HI R40, RZ, 0x5, R22 ;  /* 0x00000005ff287819 */ /* 0x000fe20000011616 */
[--C-:B------:R-:W-:Y:S01]  /*0af0*/  IMAD R36, R36, 0x90, R23.reuse ;  /* 0x0000009024247824 */ /* 0x100fe200078e0217 */
[----:B------:R-:W-:Y:S01]  /*0b00*/  LOP3.LUT R31, R31, 0x70, RZ, 0xc0, !PT ;  /* 0x000000701f1f7812 */ /* 0x000fe200078ec0ff */
[--C-:B------:R-:W-:Y:S01]  /*0b10*/  IMAD R38, R38, 0x90, R23.reuse ;  /* 0x0000009026267824 */ /* 0x100fe200078e0217 */
[----:B------:R-:W-:Y:S01]  /*0b20*/  LOP3.LUT R25, R25, 0x70, RZ, 0xc0, !PT ;  /* 0x0000007019197812 */ /* 0x000fe200078ec0ff */
[----:B------:R-:W-:Y:S01]  /*0b30*/  IMAD R40, R40, 0x90, R23 ;  /* 0x0000009028287824 */ /* 0x000fe200078e0217 */
[----:B------:R-:W-:-:S02]  /*0b40*/  LOP3.LUT R27, R27, 0x70, RZ, 0xc0, !PT ;  /* 0x000000701b1b7812 */ /* 0x000fc400078ec0ff */
[----:B------:R-:W-:Y:S01]  /*0b50*/  LOP3.LUT R29, R29, 0x70, RZ, 0xc0, !PT ;  /* 0x000000701d1d7812 */ /* 0x000fe200078ec0ff */
[----:B------:R-:W-:Y:S01]  /*0b60*/  IMAD.IADD R25, R36, 0x1, R25 ;  /* 0x0000000124197824 */ /* 0x000fe200078e0219 */
[----:B------:R-:W-:Y:S02]  /*0b70*/  IADD3 R31, PT, PT, R42, R31, RZ ;  /* 0x0000001f2a1f7210 */ /* 0x000fe40007ffe0ff */
[----:B------:R-:W-:Y:S01]  /*0b80*/  IADD3 R38, PT, PT, R38, R27, RZ ;  /* 0x0000001b26267210 */ /* 0x000fe20007ffe0ff */
[----:B------:R-:W-:Y:S01]  /*0b90*/  IMAD.IADD R29, R40, 0x1, R29 ;  /* 0x00000001281d7824 */ /* 0x000fe200078e021d */
[----:B------:R-:W-:-:S04]  /*0ba0*/  IADD3 R27, PT, PT, R2, R20, R2 ;  /* 0x00000014021b7210 */ /* 0x000fc80007ffe002 */
[----:B------:R-:W-:-:S04]  /*0bb0*/  IADD3 R20, PT, PT, R2, R27, R2 ;  /* 0x0000001b02147210 */ /* 0x000fc80007ffe002 */
[----:B------:R-:W-:Y:S01]  /*0bc0*/  ISETP.GE.U32.AND P0, PT, R20, 0x400, PT ;  /* 0x000004001400780c */ /* 0x000fe20003f06070 */
[C---:B------:R-:W-:Y:S01]  /*0bd0*/  IMAD R26, R21.reuse, 0x10, R26 ;  /* 0x00000010151a7824 */ /* 0x040fe200078e021a */
[C---:B------:R-:W-:Y:S01]  /*0be0*/  LEA R22, R21.reuse, R22, 0x4 ;  /* 0x0000001615167211 */ /* 0x040fe200078e20ff */
[C---:B------:R-:W-:Y:S01]  /*0bf0*/  IMAD R30, R21.reuse, 0x10, R30 ;  /* 0x00000010151e7824 */ /* 0x040fe200078e021e */
[C---:B------:R-:W-:Y:S01]  /*0c00*/  LEA R28, R21.reuse, R28, 0x4 ;  /* 0x0000001c151c7211 */ /* 0x040fe200078e20ff */
[C---:B------:R-:W-:Y:S01]  /*0c10*/  IMAD R34, R21.reuse, 0x10, R34 ;  /* 0x0000001015227824 */ /* 0x040fe200078e0222 */
[C---:B------:R-:W-:Y:S02]  /*0c20*/  LEA R32, R21.reuse, R32, 0x4 ;  /* 0x0000002015207211 */ /* 0x040fe400078e20ff */
[----:B------:R-:W-:Y:S01]  /*0c30*/  LEA R24, R21, R24, 0x4 ;  /* 0x0000001815187211 */ /* 0x000fe200078e20ff */
[----:B--2---:R1:W-:Y:S04]  /*0c40*/  STS.128 [R31], R4 ;  /* 0x000000041f007388 */ /* 0x0043e80000000c00 */
[----:B---3--:R1:W-:Y:S04]  /*0c50*/  STS.128 [R25], R8 ;  /* 0x0000000819007388 */ /* 0x0083e80000000c00 */
[----:B----4-:R1:W-:Y:S04]  /*0c60*/  STS.128 [R38], R12 ;  /* 0x0000000c26007388 */ /* 0x0103e80000000c00 */
[----:B-----5:R1:W-:Y:S01]  /*0c70*/  STS.128 [R29], R16 ;  /* 0x000000101d007388 */ /* 0x0203e20000000c00 */
[----:B------:R-:W-:Y:S05]  /*0c80*/  @!P0 BRA `(.L_x_10) ;  /* 0xfffffffc00508947 */ /* 0x000fea000383ffff */
.L_x_9:
[----:B------:R-:W-:Y:S05]  /*0c90*/  BSYNC.RECONVERGENT B0 ;  /* 0x0000000000007941 */ /* 0x000fea0003800200 */
.L_x_8:
[----:B------:R-:W2:Y:S08]  /*0ca0*/  S2UR UR6, SR_CgaCtaId ;  /* 0x00000000000679c3 */ /* 0x000eb00000008800 */
[----:B------:R-:W-:Y:S01]  /*0cb0*/  BAR.SYNC.DEFER_BLOCKING 0x0 ;  /* 0x0000000000007b1d */ /* 0x000fe20000010000 */
[----:B01----:R-:W-:Y:S02]  /*0cc0*/  LOP3.LUT R4, R0, 0x1f, RZ, 0xc0, !PT ;  /* 0x0000001f00047812 */ /* 0x003fe400078ec0ff */
[----:B------:R-:W-:-:S03]  /*0cd0*/  SHF.R.U32.HI R39, RZ, 0x5, R0 ;  /* 0x00000005ff277819 */ /* 0x000fc60000011600 */
[----:B------:R-:W-:Y:S01]  /*0ce0*/  UMOV UR5, 0x400 ;  /* 0x0000040000057882 */ /* 0x000fe20000000000 */
[----:B------:R-:W-:Y:S01]  /*0cf0*/  BSSY.RECONVERGENT B0, `(.L_x_11) ;  /* 0x000005b000007945 */ /* 0x000fe20003800200 */
[----:B------:R-:W-:Y:S01]  /*0d00*/  UIADD3 UR4, UPT, UPT, UR5, 0x1080, URZ ;  /* 0x0000108005047890 */ /* 0x000fe2000fffe0ff */
[----:B------:R-:W0:Y:S03]  /*0d10*/  S2R R38, SR_TID.X ;  /* 0x0000000000267919 */ /* 0x000e260000002100 */
[----:B--2---:R-:W-:-:S06]  /*0d20*/  ULEA UR4, UR6, UR4, 0x18 ;  /* 0x0000000406047291 */ /* 0x004fcc000f8ec0ff */
[----:B------:R-:W-:Y:S01]  /*0d30*/  IMAD.U32 R5, RZ, RZ, UR4 ;  /* 0x00000004ff057e24 */ /* 0x000fe2000f8e00ff */
[----:B------:R-:W-:Y:S02]  /*0d40*/  UIADD3 UR4, UPT, UPT, UR5, 0x2280, URZ ;  /* 0x0000228005047890 */ /* 0x000fe4000fffe0ff */
[----:B------:R-:W-:Y:S01]  /*0d50*/  ULEA UR5, UR6, UR5, 0x18 ;  /* 0x0000000506057291 */ /* 0x000fe2000f8ec0ff */
[----:B------:R-:W-:Y:S01]  /*0d60*/  IMAD R36, R4, 0x90, R5 ;  /* 0x0000009004247824 */ /* 0x000fe200078e0205 */
[----:B------:R-:W-:-:S04]  /*0d70*/  ULEA UR4, UR6, UR4, 0x18 ;  /* 0x0000000406047291 */ /* 0x000fc8000f8ec0ff */
[----:B------:R1:W2:Y:S01]  /*0d80*/  LDS.128 R4, [R36] ;  /* 0x0000000024047984 */ /* 0x0002a20000000c00 */
[----:B0-----:R-:W-:-:S03]  /*0d90*/  SHF.L.U32 R38, R38, 0x2, RZ ;  /* 0x0000000226267819 */ /* 0x001fc600000006ff */
[----:B------:R1:W0:Y:S01]  /*0da0*/  LDS.128 R8, [R36+0x10] ;  /* 0x0000100024087984 */ /* 0x0002220000000c00 */
[----:B------:R-:W-:-:S03]  /*0db0*/  LOP3.LUT R0, R38, 0x7c, RZ, 0xc0, !PT ;  /* 0x0000007c26007812 */ /* 0x000fc600078ec0ff */
[----:B------:R1:W3:Y:S04]  /*0dc0*/  LDS.128 R12, [R36+0x20] ;  /* 0x00002000240c7984 */ /* 0x0002e80000000c00 */
[----:B------:R1:W4:Y:S04]  /*0dd0*/  LDS.128 R16, [R36+0x30] ;  /* 0x0000300024107984 */ /* 0x0003280000000c00 */
[----:B------:R1:W0:Y:S04]  /*0de0*/  LDS.128 R20, [R36+0x40] ;  /* 0x0000400024147984 */ /* 0x0002280000000c00 */
[----:B------:R1:W0:Y:S04]  /*0df0*/  LDS.128 R24, [R36+0x50] ;  /* 0x0000500024187984 */ /* 0x0002280000000c00 */
[----:B------:R1:W0:Y:S04]  /*0e00*/  LDS.128 R28, [R36+0x60] ;  /* 0x00006000241c7984 */ /* 0x0002280000000c00 */
[----:B------:R1:W0:Y:S02]  /*0e10*/  LDS.128 R32, [R36+0x70] ;  /* 0x0000700024207984 */ /* 0x0002240000000c00 */
.L_x_12:
[----:B-1----:R-:W-:-:S04]  /*0e20*/  IMAD.U32 R36, RZ, RZ, UR5 ;  /* 0x00000005ff247e24 */ /* 0x002fc8000f8e00ff */
[----:B------:R-:W-:-:S05]  /*0e30*/  IMAD R36, R39, 0x84, R36 ;  /* 0x0000008427247824 */ /* 0x000fca00078e0224 */
[----:B------:R-:W2:Y:S04]  /*0e40*/  LDS R41, [R36] ;  /* 0x0000000024297984 */ /* 0x000ea80000000800 */
[----:B------:R-:W1:Y:S04]  /*0e50*/  LDS R40, [R36+0x4] ;  /* 0x0000040024287984 */ /* 0x000e680000000800 */
[----:B------:R-:W5:Y:S04]  /*0e60*/  LDS R42, [R36+0x8] ;  /* 0x00000800242a7984 */ /* 0x000f680000000800 */
[----:B------:R-:W-:Y:S04]  /*0e70*/  LDS R43, [R36+0x10] ;  /* 0x00001000242b7984 */ /* 0x000fe80000000800 */
[----:B------:R-:W-:Y:S01]  /*0e80*/  LDS R44, [R36+0x2c] ;  /* 0x00002c00242c7984 */ /* 0x000fe20000000800 */
[----:B--2---:R-:W-:-:S04]  /*0e90*/  IMAD R38, R4, R41, RZ ;  /* 0x0000002904267224 */ /* 0x004fc800078e02ff */
[----:B-1----:R-:W-:Y:S02]  /*0ea0*/  IMAD R41, R5, R40, R38 ;  /* 0x0000002805297224 */ /* 0x002fe400078e0226 */
[----:B------:R-:W1:Y:S02]  /*0eb0*/  LDS R40, [R36+0xc] ;  /* 0x00000c0024287984 */ /* 0x000e640000000800 */
[----:B-----5:R-:W-:Y:S02]  /*0ec0*/  IMAD R42, R6, R42, R41 ;  /* 0x0000002a062a7224 */ /* 0x020fe400078e0229 */
[----:B------:R-:W2:Y:S02]  /*0ed0*/  LDS R38, [R36+0x14] ;  /* 0x0000140024267984 */ /* 0x000ea40000000800 */
[----:B-1----:R-:W-:Y:S02]  /*0ee0*/  IMAD R41, R7, R40, R42 ;  /* 0x0000002807297224 */ /* 0x002fe400078e022a */
[----:B------:R-:W1:Y:S02]  /*0ef0*/  LDS R40, [R36+0x18] ;  /* 0x0000180024287984 */ /* 0x000e640000000800 */
[----:B0-----:R-:W-:-:S02]  /*0f00*/  IMAD R41, R8, R43, R41 ;  /* 0x0000002b08297224 */ /* 0x001fc400078e0229 */
[----:B------:R-:W0:Y:S02]  /*0f10*/  LDS R42, [R36+0x1c] ;  /* 0x00001c00242a7984 */ /* 0x000e240000000800 */
[----:B--2---:R-:W-:Y:S02]  /*0f20*/  IMAD R41, R9, R38, R41 ;  /* 0x0000002609297224 */ /* 0x004fe400078e0229 */
[----:B------:R-:W3:Y:S02]  /*0f30*/  LDS R38, [R36+0x20] ;  /* 0x0000200024267984 */ /* 0x000ee40000000800 */
[----:B-1----:R-:W-:-:S04]  /*0f40*/  IMAD R40, R10, R40, R41 ;  /* 0x000000280a287224 */ /* 0x002fc800078e0229 */
[----:B0-----:R-:W-:Y:S02]  /*0f50*/  IMAD R41, R11, R42, R40 ;  /* 0x0000002a0b297224 */ /* 0x001fe400078e0228 */
[----:B------:R-:W0:Y:S02]  /*0f60*/  LDS R40, [R36+0x24] ;  /* 0x0000240024287984 */ /* 0x000e240000000800 */
[----:B---3--:R-:W-:Y:S02]  /*0f70*/  IMAD R38, R12, R38, R41 ;  /* 0x000000260c267224 */ /* 0x008fe400078e0229 */
[----:B------:R-:W1:Y:S04]  /*0f80*/  LDS R42, [R36+0x28] ;  /* 0x00002800242a7984 */ /* 0x000e680000000800 */
[----:B------:R-:W4:Y:S01]  /*0f90*/  LDS R41, [R36+0x30] ;  /* 0x0000300024297984 */ /* 0x000f220000000800 */
[----:B0-----:R-:W-:-:S03]  /*0fa0*/  IMAD R43, R13, R40, R38 ;  /* 0x000000280d2b7224 */ /* 0x001fc600078e0226 */
[----:B------:R-:W0:Y:S01]  /*0fb0*/  LDS R40, [R36+0x34] ;  /* 0x0000340024287984 */ /* 0x000e220000000800 */
[----:B-1----:R-:W-:-:S03]  /*0fc0*/  IMAD R42, R14, R42, R43 ;  /* 0x0000002a0e2a7224 */ /* 0x002fc600078e022b */
[----:B------:R-:W1:Y:S01]  /*0fd0*/  LDS R43, [R36+0x38] ;  /* 0x00003800242b7984 */ /* 0x000e620000000800 */
[----:B------:R-:W-:-:S03]  /*0fe0*/  IMAD R42, R15, R44, R42 ;  /* 0x0000002c0f2a7224 */ /* 0x000fc600078e022a */
[----:B------:R-:W2:Y:S01]  /*0ff0*/  LDS R38, [R36+0x3c] ;  /* 0x00003c0024267984 */ /* 0x000ea20000000800 */
[----:B----4-:R-:W-:-:S04]  /*1000*/  IMAD R42, R16, R41, R42 ;  /* 0x00000029102a7224 */ /* 0x010fc800078e022a */
[----:B0-----:R-:W-:Y:S02]  /*1010*/  IMAD R41, R17, R40, R42 ;  /* 0x0000002811297224 */ /* 0x001fe400078e022a */
[----:B------:R-:W0:Y:S02]  /*1020*/  LDS R40, [R36+0x40] ;  /* 0x0000400024287984 */ /* 0x000e240000000800 */
[----:B-1----:R-:W-:Y:S02]  /*1030*/  IMAD R41, R18, R43, R41 ;  /* 0x0000002b12297224 */ /* 0x002fe400078e0229 */
[----:B------:R-:W1:Y:S02]  /*1040*/  LDS R42, [R36+0x44] ;  /* 0x00004400242a7984 */ /* 0x000e640000000800 */
[----:B--2---:R-:W-:Y:S02]  /*1050*/  IMAD R43, R19, R38, R41 ;  /* 0x00000026132b7224 */ /* 0x004fe400078e0229 */
[----:B------:R-:W2:Y:S04]  /*1060*/  LDS R41, [R36+0x48] ;  /* 0x0000480024297984 */ /* 0x000ea80000000800 */
[----:B------:R-:W-:Y:S01]  /*1070*/  LDS R38, [R36+0x54] ;  /* 0x0000540024267984 */ /* 0x000fe20000000800 */
[----:B0-----:R-:W-:-:S03]  /*1080*/  IMAD R40, R20, R40, R43 ;  /* 0x0000002814287224 */ /* 0x001fc600078e022b */
[----:B------:R-:W-:Y:S01]  /*1090*/  LDS R43, [R36+0x50] ;  /* 0x00005000242b7984 */ /* 0x000fe20000000800 */
[----:B-1----:R-:W-:-:S03]  /*10a0*/  IMAD R40, R21, R42, R40 ;  /* 0x0000002a15287224 */ /* 0x002fc600078e0228 */
[----:B------:R-:W0:Y:S01]  /*10b0*/  LDS R42, [R36+0x4c] ;  /* 0x00004c00242a7984 */ /* 0x000e220000000800 */
[----:B--2---:R-:W-:-:S04]  /*10c0*/  IMAD R40, R22, R41, R40 ;  /* 0x0000002916287224 */ /* 0x004fc800078e0228 */
[----:B0-----:R-:W-:Y:S02]  /*10d0*/  IMAD R41, R23, R42, R40 ;  /* 0x0000002a17297224 */ /* 0x001fe400078e0228 */
[----:B------:R-:W0:Y:S02]  /*10e0*/  LDS R40, [R36+0x58] ;  /* 0x0000580024287984 */ /* 0x000e240000000800 */
[----:B------:R-:W-:Y:S02]  /*10f0*/  IMAD R41, R24, R43, R41 ;  /* 0x0000002b18297224 */ /* 0x000fe400078e0229 */
[----:B------:R-:W1:Y:S02]  /*1100*/  LDS R42, [R36+0x5c] ;  /* 0x00005c00242a7984 */ /* 0x000e640000000800 */
[----:B------:R-:W-:Y:S02]  /*1110*/  IMAD R43, R25, R38, R41 ;  /* 0x00000026192b7224 */ /* 0x000fe400078e0229 */
        /* <DEDUP_REMOVED lines=13> */
[----:B------:R-:W3:Y:S01]  /*11f0*/  LDS R38, [R36+0x7c] ;  /* 0x00007c0024267984 */ /* 0x000ee20000000800 */
[----:B0-----:R-:W-:-:S04]  /*1200*/  IMAD R42, R32, R42, R43 ;  /* 0x0000002a202a7224 */ /* 0x001fc800078e022b */
[----:B-1----:R-:W-:Y:S02]  /*1210*/  IMAD R40, R33, R40, R42 ;  /* 0x0000002821287224 */ /* 0x002fe400078e022a */
[----:B------:R-:W0:Y:S02]  /*1220*/  LDC R42, c[0x0][0x360] ;  /* 0x0000d800ff2a7b82 */ /* 0x000e240000000800 */
[----:B--2---:R-:W-:Y:S01]  /*1230*/  IMAD R40, R34, R41, R40 ;  /* 0x0000002922287224 */ /* 0x004fe200078e0228 */
[----:B------:R-:W-:-:S03]  /*1240*/  LEA R41, R39, R0, 0x7 ;  /* 0x0000000027297211 */ /* 0x000fc600078e38ff */
[----:B---3--:R-:W-:-:S05]  /*1250*/  IMAD R38, R35, R38, R40 ;  /* 0x0000002623267224 */ /* 0x008fca00078e0228 */
[----:B------:R1:W-:Y:S01]  /*1260*/  STS [R41+UR4], R38 ;  /* 0x0000002629007988 */ /* 0x0003e20008000804 */
[----:B0-----:R-:W-:-:S04]  /*1270*/  LEA.HI R39, R42, R39, RZ, 0x1b ;  /* 0x000000272a277211 */ /* 0x001fc800078fd8ff */
[----:B------:R-:W-:-:S13]  /*1280*/  ISETP.GE.U32.AND P0, PT, R39, 0x20, PT ;  /* 0x000000202700780c */ /* 0x000fda0003f06070 */
[----:B-1----:R-:W-:Y:S05]  /*1290*/  @!P0 BRA `(.L_x_12) ;  /* 0xfffffff800e08947 */ /* 0x002fea000383ffff */
[----:B------:R-:W-:Y:S05]  /*12a0*/  BSYNC.RECONVERGENT B0 ;  /* 0x0000000000007941 */ /* 0x000fea0003800200 */
.L_x_11:
[----:B------:R-:W0:Y:S01]  /*12b0*/  LDCU UR6, c[0x0][0x384] ;  /* 0x00007080ff0677ac */ /* 0x000e220008000800 */
[----:B------:R-:W-:Y:S01]  /*12c0*/  BAR.SYNC.DEFER_BLOCKING 0x0 ;  /* 0x0000000000007b1d */ /* 0x000fe20000010000 */
[----:B0-----:R-:W-:-:S13]  /*12d0*/  ISETP.GE.AND P0, PT, R37, UR6, PT ;  /* 0x0000000625007c0c */ /* 0x001fda000bf06270 */
[----:B------:R-:W-:Y:S05]  /*12e0*/  @P0 EXIT ;  /* 0x000000000000094d */ /* 0x000fea0003800000 */
[----:B------:R-:W0:Y:S02]  /*12f0*/  LDC.64 R6, c[0x0][0x398] ;  /* 0x0000e600ff067b82 */ /* 0x000e240000000a00 */
.L_x_13:
[----:B------:R-:W-:Y:S01]  /*1300*/  LEA R0, R37, UR4, 0x2 ;  /* 0x0000000425007c11 */ /* 0x000fe2000f8e10ff */
[--C-:B-1----:R-:W-:Y:S02]  /*1310*/  IMAD R5, R3, UR6, R37.reuse ;  /* 0x0000000603057c24 */ /* 0x102fe4000f8e0225 */
[----:B------:R-:W-:Y:S02]  /*1320*/  IMAD.IADD R37, R2, 0x1, R37 ;  /* 0x0000000102257824 */ /* 0x000fe400078e0225 */
[----:B------:R-:W1:Y:S01]  /*1330*/  LDS.128 R8, [R0] ;  /* 0x0000000000087984 */ /* 0x000e620000000c00 */
[----:B0-----:R-:W-:Y:S02]  /*1340*/  IMAD.WIDE R4, R5, 0x4, R6 ;  /* 0x0000000405047825 */ /* 0x001fe400078e0206 */
[----:B------:R-:W-:-:S03]  /*1350*/  ISETP.GE.AND P0, PT, R37, UR6, PT ;  /* 0x0000000625007c0c */ /* 0x000fc6000bf06270 */
[----:B-1----:R1:W-:Y:S10]  /*1360*/  STG.E.128 desc[UR8][R4.64], R8 ;  /* 0x0000000804007986 */ /* 0x0023f4000c101d08 */
[----:B------:R-:W-:Y:S05]  /*1370*/  @!P0 BRA `(.L_x_13) ;  /* 0xfffffffc00e08947 */ /* 0x000fea000383ffff */
[----:B------:R-:W-:Y:S05]  /*1380*/  EXIT ;  /* 0x000000000000794d */ /* 0x000fea0003800000 */
        .weak           $__internal_0_$__cuda_sm20_div_u16
        .type           $__internal_0_$__cuda_sm20_div_u16,@function
        .size           $__internal_0_$__cuda_sm20_div_u16,(.L_x_50 - $__internal_0_$__cuda_sm20_div_u16)
$__internal_0_$__cuda_sm20_div_u16:
[----:B------:R-:W0:Y:S01]  /*1390*/  I2F.U16 R4, R9 ;  /* 0x0000000900047306 */ /* 0x000e220000101000 */
[----:B------:R-:W-:Y:S02]  /*13a0*/  MOV R5, 0x4b800000 ;  /* 0x4b80000000057802 */ /* 0x000fe40000000f00 */
[C---:B0-----:R-:W-:Y:S02]  /*13b0*/  FSETP.GEU.AND P1, PT, |R4|.reuse, 1.175494350822287508e-38, PT ;  /* 0x008000000400780b */ /* 0x041fe40003f2e200 */
[----:B------:R-:W-:Y:S02]  /*13c0*/  FSETP.GT.AND P0, PT, |R4|, 8.50705917302346158658e+37, PT ;  /* 0x7e8000000400780b */ /* 0x000fe40003f04200 */
[----:B------:R-:W-:-:S04]  /*13d0*/  FSEL R5, R5, 1, !P1 ;  /* 0x3f80000005057808 */ /* 0x000fc80004800000 */
[----:B------:R-:W-:Y:S02]  /*13e0*/  FSEL R5, R5, 0.25, !P0 ;  /* 0x3e80000005057808 */ /* 0x000fe40004000000 */
[----:B------:R-:W-:-:S03]  /*13f0*/  ISETP.NE.U32.AND P0, PT, R9, RZ, PT ;  /* 0x000000ff0900720c */ /* 0x000fc60003f05070 */
[----:B------:R-:W-:Y:S02]  /*1400*/  FMUL R6, R4, R5 ;  /* 0x0000000504067220 */ /* 0x000fe40000400000 */
[----:B------:R-:W-:Y:S08]  /*1410*/  I2F.U16.RZ R4, R8 ;  /* 0x0000000800047306 */ /* 0x000ff0000010d000 */
[----:B------:R-:W0:Y:S02]  /*1420*/  MUFU.RCP R6, R6 ;  /* 0x0000000600067308 */ /* 0x000e240000001000 */
[----:B0-----:R-:W-:-:S04]  /*1430*/  FMUL R5, R5, R6 ;  /* 0x0000000605057220 */ /* 0x001fc80000400000 */
[----:B------:R-:W-:-:S04]  /*1440*/  VIADD R5, R5, 0x2 ;  /* 0x0000000205057836 */ /* 0x000fc80000000000 */
[----:B------:R-:W-:Y:S01]  /*1450*/  FMUL.RZ R7, R4, R5 ;  /* 0x0000000504077220 */ /* 0x000fe2000040c000 */
[----:B------:R-:W-:Y:S02]  /*1460*/  HFMA2 R5, -RZ, RZ, 0, 0 ;  /* 0x00000000ff057431 */ /* 0x000fe400000001ff */
[----:B------:R-:W-:-:S03]  /*1470*/  IMAD.MOV.U32 R4, RZ, RZ, R10 ;  /* 0x000000ffff047224 */ /* 0x000fc600078e000a */
[----:B------:R-:W0:Y:S02]  /*1480*/  F2I.U32.TRUNC.NTZ R7, R7 ;  /* 0x0000000700077305 */ /* 0x000e24000020f000 */
[----:B0-----:R-:W-:Y:S02]  /*1490*/  LOP3.LUT R9, R7, 0xffff, RZ, 0xc0, !PT ;  /* 0x0000ffff07097812 */ /* 0x001fe400078ec0ff */
[----:B------:R-:W-:Y:S01]  /*14a0*/  @!P0 MOV R9, 0xffffffff ;  /* 0xffffffff00098802 */ /* 0x000fe20000000f00 */
[----:B------:R-:W-:Y:S06]  /*14b0*/  RET.REL.NODEC R4 `(_Z9cuda_gemmIiLi128ELi1024ELi1ELi32ELi1ELi1024ELi32ELi32ELi1EEviiPT_S1_S1_) ;  /* 0xffffffe804d07950 */ /* 0x000fec0003c3ffff */
.L_x_14:
[----:B------:R-:W-:-:S00]  /*14c0*/  BRA `(.L_x_14) ;  /* 0xfffffffc00fc7947 */ /* 0x000fc0000383ffff */
[----:B------:R-:W-:-:S00]  /*14d0*/  NOP ;  /* 0x0000000000007918 */ /* 0x000fc00000000000 */
        /* <DEDUP_REMOVED lines=10> */
.L_x_50:


//--------------------- .text._Z9cuda_gemmIiLi128ELi256ELi1ELi16ELi1ELi256ELi16ELi16ELi1EEviiPT_S1_S1_ --------------------------
	.section	.text._Z9cuda_gemmIiLi128ELi256ELi1ELi16ELi1ELi256ELi16ELi16ELi1EEviiPT_S1_S1_,"ax",@progbits
	.align	128
        .global         _Z9cuda_gemmIiLi128ELi256ELi1ELi16ELi1ELi256ELi16ELi16ELi1EEviiPT_S1_S1_
        .type           _Z9cuda_gemmIiLi128ELi256ELi1ELi16ELi1ELi256ELi16ELi16ELi1EEviiPT_S1_S1_,@function
        .size           _Z9cuda_gemmIiLi128ELi256ELi1ELi16ELi1ELi256ELi16ELi16ELi1EEviiPT_S1_S1_,(.L_x_51 - _Z9cuda_gemmIiLi128ELi256ELi1ELi16ELi1ELi256ELi16ELi16ELi1EEviiPT_S1_S1_)
        .other          _Z9cuda_gemmIiLi128ELi256ELi1ELi16ELi1ELi256ELi16ELi16ELi1EEviiPT_S1_S1_,@"STO_CUDA_ENTRY STV_DEFAULT"
_Z9cuda_gemmIiLi128ELi256ELi1ELi16ELi1ELi256ELi16ELi16ELi1EEviiPT_S1_S1_:
.text._Z9cuda_gemmIiLi128ELi256ELi1ELi16ELi1ELi256ELi16ELi16ELi1EEviiPT_S1_S1_:
[----:B------:R-:W-:Y:S01]  /*0000*/  LDC R1, c[0x0][0x37c] ;  /* 0x0000df00ff017b82 */ /* 0x000fe20000000800 */
[----:B------:R-:W0:Y:S07]  /*0010*/  S2R R5, SR_TID.X ;  /* 0x0000000000057919 */ /* 0x000e2e0000002100 */
[----:B------:R-:W1:Y:S01]  /*0020*/  LDC R2, c[0x0][0x360] ;  /* 0x0000d800ff027b82 */ /* 0x000e620000000800 */
[----:B------:R-:W-:Y:S01]  /*0030*/  MOV R10, 0x90 ;  /* 0x00000090000a7802 */ /* 0x000fe20000000f00 */
[----:B------:R-:W2:Y:S01]  /*0040*/  S2R R0, SR_CTAID.Y ;  /* 0x0000000000007919 */ /* 0x000ea20000002600 */
[----:B-1----:R-:W-:Y:S01]  /*0050*/  LOP3.LUT R4, R2, 0xff, RZ, 0xc0, !PT ;  /* 0x000000ff02047812 */ /* 0x002fe200078ec0ff */
[----:B0-----:R-:W-:-:S05]  /*0060*/  IMAD.IADD R3, R5, 0x1, R2 ;  /* 0x0000000105037824 */ /* 0x001fca00078e0202 */
[----:B--2---:R-:W-:-:S07]  /*0070*/  LOP3.LUT R3, R3, 0xff, RZ, 0xc, !PT ;  /* 0x000000ff03037812 */ /* 0x004fce00078e0cff */
[----:B------:R-:W-:Y:S05]  /*0080*/  CALL.REL.NOINC `($__internal_1_$__cuda_sm20_div_u16) ;  /* 0x0000001000687944 */ /* 0x000fea0003c00000 */
[----:B------:R-:W0:Y:S01]  /*0090*/  S2R R3, SR_CTAID.X ;  /* 0x0000000000037919 */ /* 0x000e220000002500 */
[C---:B------:R-:W-:Y:S01]  /*00a0*/  LOP3.LUT R17, R4.reuse, 0x3, RZ, 0xc0, !PT ;  /* 0x0000000304117812 */ /* 0x040fe200078ec0ff */
[----:B------:R-:W1:Y:S01]  /*00b0*/  LDCU.64 UR6, c[0x0][0x358] ;  /* 0x00006b00ff0677ac */ /* 0x000e620008000a00 */
[----:B------:R-:W-:Y:S01]  /*00c0*/  LOP3.LUT R4, R4, 0xffff, RZ, 0xc0, !PT ;  /* 0x0000ffff04047812 */ /* 0x000fe200078ec0ff */
[----:B------:R-:W-:Y:S01]  /*00d0*/  BSSY.RECONVERGENT B0, `(.L_x_15) ;  /* 0x000001b000007945 */ /* 0x000fe20003800200 */
[----:B------:R-:W-:Y:S01]  /*00e0*/  ISETP.NE.AND P0, PT, R17, 0x2, PT ;  /* 0x000000021100780c */ /* 0x000fe20003f05270 */
[----:B------:R-:W-:Y:S01]  /*00f0*/  IMAD.MOV.U32 R15, RZ, RZ, R5 ;  /* 0x000000ffff0f7224 */ /* 0x000fe200078e0005 */
[----:B------:R-:W-:-:S11]  /*0100*/  ISETP.GE.U32.AND P1, PT, R4, 0x2, PT ;  /* 0x000000020400780c */ /* 0x000fd60003f26070 */
[----:B------:R-:W-:Y:S05]  /*0110*/  @!P0 BRA `(.L_x_16) ;  /* 0x0000000000588947 */ /* 0x000fea0003800000 */
[----:B------:R-:W2:Y:S01]  /*0120*/  S2R R11, SR_CgaCtaId ;  /* 0x00000000000b7919 */ /* 0x000ea20000008800 */
[----:B------:R-:W3:Y:S01]  /*0130*/  LDC.64 R6, c[0x0][0x390] ;  /* 0x0000e400ff067b82 */ /* 0x000ee20000000a00 */
[----:B------:R-:W-:Y:S01]  /*0140*/  MOV R8, 0x400 ;  /* 0x0000040000087802 */ /* 0x000fe20000000f00 */
[----:B------:R-:W-:Y:S01]  /*0150*/  IMAD.MOV.U32 R4, RZ, RZ, RZ ;  /* 0x000000ffff047224 */ /* 0x000fe200078e00ff */
[----:B------:R-:W-:Y:S02]  /*0160*/  MOV R15, R5 ;  /* 0x00000005000f7202 */ /* 0x000fe40000000f00 */
[----:B--2---:R-:W-:-:S07]  /*0170*/  LEA R11, R11, R8, 0x18 ;  /* 0x000000080b0b7211 */ /* 0x004fce00078ec0ff */
.L_x_17:
[C---:B------:R-:W-:Y:S02]  /*0180*/  LOP3.LUT R9, R15.reuse, 0xf0, RZ, 0xc0, !PT ;  /* 0x000000f00f097812 */ /* 0x040fe400078ec0ff */
[----:B------:R-:W-:-:S03]  /*0190*/  LOP3.LUT R10, R15, 0xf, RZ, 0xc0, !PT ;  /* 0x0000000f0f0a7812 */ /* 0x000fc600078ec0ff */
[----:B------:R-:W-:-:S04]  /*01a0*/  IMAD R9, R0, 0x10, R9 ;  /* 0x0000001000097824 */ /* 0x000fc800078e0209 */
[----:B------:R-:W-:-:S04]  /*01b0*/  IMAD.IADD R9, R9, 0x1, R10 ;  /* 0x0000000109097824 */ /* 0x000fc800078e020a */
[----:B--23--:R-:W-:-:S06]  /*01c0*/  IMAD.WIDE.U32 R8, R9, 0x4, R6 ;  /* 0x0000000409087825 */ /* 0x00cfcc00078e0006 */
[----:B-1----:R-:W2:Y:S01]  /*01d0*/  LDG.E R8, desc[UR6][R8.64] ;  /* 0x0000000608087981 */ /* 0x002ea2000c1e1900 */
[----:B------:R-:W-:Y:S01]  /*01e0*/  SHF.R.U32.HI R12, RZ, 0x2, R15 ;  /* 0x00000002ff0c7819 */ /* 0x000fe2000001160f */
[----:B------:R-:W-:Y:S01]  /*01f0*/  IMAD R10, R10, 0x44, R11 ;  /* 0x000000440a0a7824 */ /* 0x000fe200078e020b */
[----:B------:R-:W-:Y:S01]  /*0200*/  IADD3 R4, PT, PT, R4, 0x1, RZ ;  /* 0x0000000104047810 */ /* 0x000fe20007ffe0ff */
[----:B------:R-:W-:Y:S01]  /*0210*/  IMAD.IADD R15, R2, 0x1, R15 ;  /* 0x00000001020f7824 */ /* 0x000fe200078e020f */
[----:B------:R-:W-:-:S05]  /*0220*/  LOP3.LUT R13, R12, 0x3ffffffc, RZ, 0xc0, !PT ;  /* 0x3ffffffc0c0d7812 */ /* 0x000fca00078ec0ff */
[----:B------:R-:W-:Y:S01]  /*0230*/  IMAD.IADD R13, R10, 0x1, R13 ;  /* 0x000000010a0d7824 */ /* 0x000fe200078e020d */
[----:B------:R-:W-:-:S04]  /*0240*/  LOP3.LUT R10, R4, R17, RZ, 0x3c, !PT ;  /* 0x00000011040a7212 */ /* 0x000fc800078e3cff */
[----:B------:R-:W-:Y:S01]  /*0250*/  ISETP.NE.AND P0, PT, R10, 0x2, PT ;  /* 0x000000020a00780c */ /* 0x000fe20003f05270 */
[----:B--2---:R2:W-:-:S12]  /*0260*/  STS [R13], R8 ;  /* 0x000000080d007388 */ /* 0x0045d80000000800 */
[----:B------:R-:W-:Y:S05]  /*0270*/  @P0 BRA `(.L_x_17) ;  /* 0xfffffffc00c00947 */ /* 0x000fea000383ffff */
.L_x_16:
[----:B-1----:R-:W-:Y:S05]  /*0280*/  BSYNC.RECONVERGENT B0 ;  /* 0x0000000000007941 */ /* 0x002fea0003800200 */
.L_x_15:
[----:B------:R-:W-:Y:S04]  /*0290*/  BSSY.RECONVERGENT B0, `(.L_x_18) ;  /* 0x000003c000007945 */ /* 0x000fe80003800200 */
[----:B------:R-:W-:Y:S05]  /*02a0*/  @!P1 BRA `(.L_x_19) ;  /* 0x0000000000e89947 */ /* 0x000fea0003800000 */
[----:B------:R-:W1:Y:S01]  /*02b0*/  S2R R9, SR_CgaCtaId ;  /* 0x0000000000097919 */ /* 0x000e620000008800 */
[----:B------:R-:W3:Y:S01]  /*02c0*/  LDC.64 R6, c[0x0][0x390] ;  /* 0x0000e400ff067b82 */ /* 0x000ee20000000a00 */
[----:B------:R-:W-:Y:S01]  /*02d0*/  MOV R4, 0x400 ;  /* 0x0000040000047802 */ /* 0x000fe20000000f00 */
[C-C-:B------:R-:W-:Y:S02]  /*02e0*/  IMAD R23, R2.reuse, 0x2, R15.reuse ;  /* 0x0000000202177824 */ /* 0x140fe400078e020f */
[----:B------:R-:W-:Y:S02]  /*02f0*/  IMAD R21, R2, 0x3, R15 ;  /* 0x0000000302157824 */ /* 0x000fe400078e020f */
[----:B------:R-:W-:Y:S01]  /*0300*/  IMAD.IADD R19, R15, 0x1, R2 ;  /* 0x000000010f137824 */ /* 0x000fe200078e0202 */
[----:B-1----:R-:W-:-:S07]  /*0310*/  LEA R4, R9, R4, 0x18 ;  /* 0x0000000409047211 */ /* 0x002fce00078ec0ff */
.L_x_20:
[----:B------:R-:W-:Y:S02]  /*0320*/  LOP3.LUT R17, R15, 0xf0, RZ, 0xc0, !PT ;  /* 0x000000f00f117812 */ /* 0x000fe400078ec0ff */
[----:B------:R-:W-:Y:S02]  /*0330*/  LOP3.LUT R9, R19, 0xf0, RZ, 0xc0, !PT ;  /* 0x000000f013097812 */ /* 0x000fe400078ec0ff */
[----:B------:R-:W-:Y:S02]  /*0340*/  LOP3.LUT R11, R23, 0xf0, RZ, 0xc0, !PT ;  /* 0x000000f0170b7812 */ /* 0x000fe400078ec0ff */
[----:B--2---:R-:W-:Y:S01]  /*0350*/  LOP3.LUT R13, R21, 0xf0, RZ, 0xc0, !PT ;  /* 0x000000f0150d7812 */ /* 0x004fe200078ec0ff */
[C---:B-1----:R-:W-:Y:S01]  /*0360*/  IMAD R8, R0.reuse, 0x10, R9 ;  /* 0x0000001000087824 */ /* 0x042fe200078e0209 */
[----:B------:R-:W-:Y:S01]  /*0370*/  LOP3.LUT R31, R15, 0xf, RZ, 0xc0, !PT ;  /* 0x0000000f0f1f7812 */ /* 0x000fe200078ec0ff */
[C---:B------:R-:W-:Y:S01]  /*0380*/  IMAD R10, R0.reuse, 0x10, R11 ;  /* 0x00000010000a7824 */ /* 0x040fe200078e020b */
[C---:B------:R-:W-:Y:S01]  /*0390*/  LEA R14, R0.reuse, R17, 0x4 ;  /* 0x00000011000e7211 */ /* 0x040fe200078e20ff */
[----:B------:R-:W-:Y:S01]  /*03a0*/  IMAD R12, R0, 0x10, R13 ;  /* 0x00000010000c7824 */ /* 0x000fe200078e020d */
[----:B------:R-:W-:-:S02]  /*03b0*/  LOP3.LUT R29, R19, 0xf, RZ, 0xc0, !PT ;  /* 0x0000000f131d7812 */ /* 0x000fc400078ec0ff */
[----:B------:R-:W-:Y:S02]  /*03c0*/  LOP3.LUT R27, R23, 0xf, RZ, 0xc0, !PT ;  /* 0x0000000f171b7812 */ /* 0x000fe400078ec0ff */
[----:B------:R-:W-:Y:S01]  /*03d0*/  LOP3.LUT R25, R21, 0xf, RZ, 0xc0, !PT ;  /* 0x0000000f15197812 */ /* 0x000fe200078ec0ff */
[----:B------:R-:W-:Y:S01]  /*03e0*/  IMAD.IADD R13, R8, 0x1, R29 ;  /* 0x00000001080d7824 */ /* 0x000fe200078e021d */
[----:B------:R-:W-:Y:S01]  /*03f0*/  IADD3 R17, PT, PT, R14, R31, RZ ;  /* 0x0000001f0e117210 */ /* 0x000fe20007ffe0ff */
[----:B------:R-:W-:Y:S02]  /*0400*/  IMAD.IADD R11, R10, 0x1, R27 ;  /* 0x000000010a0b7824 */ /* 0x000fe400078e021b */
[----:B------:R-:W-:Y:S02]  /*0410*/  IMAD.IADD R9, R12, 0x1, R25 ;  /* 0x000000010c097824 */ /* 0x000fe400078e0219 */
[----:B---3--:R-:W-:-:S04]  /*0420*/  IMAD.WIDE.U32 R16, R17, 0x4, R6 ;  /* 0x0000000411107825 */ /* 0x008fc800078e0006 */
[--C-:B------:R-:W-:Y:S02]  /*0430*/  IMAD.WIDE.U32 R12, R13, 0x4, R6.reuse ;  /* 0x000000040d0c7825 */ /* 0x100fe400078e0006 */
[----:B------:R-:W2:Y:S02]  /*0440*/  LDG.E R16, desc[UR6][R16.64] ;  /* 0x0000000610107981 */ /* 0x000ea4000c1e1900 */
        /* <DEDUP_REMOVED lines=19> */
[----:B------:R-:W-:-:S02]  /*0580*/  IMAD.IADD R27, R27, 0x1, R18 ;  /* 0x000000011b1b7824 */ /* 0x000fc400078e0212 */
[----:B------:R-:W-:Y:S01]  /*0590*/  IMAD.IADD R25, R25, 0x1, R20 ;  /* 0x0000000119197824 */ /* 0x000fe200078e0214 */
[----:B------:R-:W-:-:S04]  /*05a0*/  IADD3 R15, PT, PT, R2, R15, R2 ;  /* 0x0000000f020f7210 */ /* 0x000fc80007ffe002 */
[----:B------:R-:W-:-:S04]  /*05b0*/  IADD3 R15, PT, PT, R2, R15, R2 ;  /* 0x0000000f020f7210 */ /* 0x000fc80007ffe002 */
[----:B------:R-:W-:Y:S01]  /*05c0*/  ISETP.GE.U32.AND P0, PT, R15, 0x100, PT ;  /* 0x000001000f00780c */ /* 0x000fe20003f06070 */
[C---:B------:R-:W-:Y:S01]  /*05d0*/  IMAD R23, R2.reuse, 0x4, R23 ;  /* 0x0000000402177824 */ /* 0x040fe200078e0217 */
[C---:B------:R-:W-:Y:S01]  /*05e0*/  LEA R19, R2.reuse, R19, 0x2 ;  /* 0x0000001302137211 */ /* 0x040fe200078e10ff */
[----:B------:R-:W-:Y:S01]  /*05f0*/  IMAD R21, R2, 0x4, R21 ;  /* 0x0000000402157824 */ /* 0x000fe200078e0215 */
[----:B--2---:R1:W-:Y:S04]  /*0600*/  STS [R31], R16 ;  /* 0x000000101f007388 */ /* 0x0043e80000000800 */
[----:B---3--:R1:W-:Y:S04]  /*0610*/  STS [R29], R12 ;  /* 0x0000000c1d007388 */ /* 0x0083e80000000800 */
[----:B----4-:R1:W-:Y:S04]  /*0620*/  STS [R27], R10 ;  /* 0x0000000a1b007388 */ /* 0x0103e80000000800 */
[----:B-----5:R1:W-:Y:S01]  /*0630*/  STS [R25], R8 ;  /* 0x0000000819007388 */ /* 0x0203e20000000800 */
[----:B------:R-:W-:Y:S05]  /*0640*/  @!P0 BRA `(.L_x_20) ;  /* 0xfffffffc00348947 */ /* 0x000fea000383ffff */
.L_x_19:
[----:B------:R-:W-:Y:S05]  /*0650*/  BSYNC.RECONVERGENT B0 ;  /* 0x0000000000007941 */ /* 0x000fea0003800200 */
.L_x_18:
[----:B------:R-:W0:Y:S02]  /*0660*/  LDCU UR4, c[0x0][0x370] ;  /* 0x00006e00ff0477ac */ /* 0x000e240008000800 */
[----:B0-----:R-:W-:-:S13]  /*0670*/  ISETP.GE.U32.AND P0, PT, R3, UR4, PT ;  /* 0x0000000403007c0c */ /* 0x001fda000bf06070 */
[----:B------:R-:W-:Y:S05]  /*0680*/  @P0 EXIT ;  /* 0x000000000000094d */ /* 0x000fea0003800000 */
[C---:B------:R-:W-:Y:S01]  /*0690*/  ISETP.GT.U32.AND P0, PT, R5.reuse, 0x3f, PT ;  /* 0x0000003f0500780c */ /* 0x040fe20003f04070 */
[----:B------:R-:W-:Y:S01]  /*06a0*/  BSSY.RECONVERGENT B0, `(.L_x_21) ;  /* 0x0000073000007945 */ /* 0x000fe20003800200 */
[C---:B------:R-:W-:Y:S01]  /*06b0*/  SHF.L.U32 R0, R5.reuse, 0x2, RZ ;  /* 0x0000000205007819 */ /* 0x040fe200000006ff */
[----:B------:R-:W-:Y:S01]  /*06c0*/  IMAD.SHL.U32 R7, R2, 0x4, RZ ;  /* 0x0000000402077824 */ /* 0x000fe200078e00ff */
[----:B------:R-:W-:-:S09]  /*06d0*/  LOP3.LUT R4, R5, 0xf, RZ, 0xc0, !PT ;  /* 0x0000000f05047812 */ /* 0x000fd200078ec0ff */
[----:B------:R-:W-:Y:S05]  /*06e0*/  @P0 BRA `(.L_x_22) ;  /* 0x0000000400b80947 */ /* 0x000fea0003800000 */
[----:B-1----:R-:W0:Y:S01]  /*06f0*/  I2F.U32.RP R12, R7 ;  /* 0x00000007000c7306 */ /* 0x002e220000209000 */
[C-C-:B------:R-:W-:Y:S01]  /*0700*/  IMAD.IADD R6, R7.reuse, 0x1, R0.reuse ;  /* 0x0000000107067824 */ /* 0x140fe200078e0200 */
[----:B--2---:R-:W-:Y:S01]  /*0710*/  IADD3 R13, PT, PT, RZ, -R7, RZ ;  /* 0x80000007ff0d7210 */ /* 0x004fe20007ffe0ff */
[----:B------:R-:W-:Y:S01]  /*0720*/  BSSY.RECONVERGENT B1, `(.L_x_23) ;  /* 0x0000032000017945 */ /* 0x000fe20003800200 */
[----:B------:R-:W-:Y:S01]  /*0730*/  ISETP.NE.U32.AND P2, PT, R7, RZ, PT ;  /* 0x000000ff0700720c */ /* 0x000fe20003f45070 */
[----:B------:R-:W-:Y:S01]  /*0740*/  IMAD.MOV.U32 R24, RZ, RZ, R0 ;  /* 0x000000ffff187224 */ /* 0x000fe200078e0000 */
[C---:B------:R-:W-:Y:S02]  /*0750*/  ISETP.GE.U32.AND P0, PT, R6.reuse, 0x100, PT ;  /* 0x000001000600780c */ /* 0x040fe40003f06070 */
[----:B------:R-:W-:Y:S02]  /*0760*/  VIMNMX.U32 R11, PT, PT, R6, 0x100, !PT ;  /* 0x00000100060b7848 */ /* 0x000fe40007fe0000 */
[----:B------:R-:W-:-:S04]  /*0770*/  SEL R10, RZ, 0x1, P0 ;  /* 0x00000001ff0a7807 */ /* 0x000fc80000000000 */
[----:B------:R-:W-:Y:S01]  /*0780*/  IADD3 R6, PT, PT, R11, -R6, -R10 ;  /* 0x800000060b067210 */ /* 0x000fe20007ffe80a */
[----:B0-----:R-:W0:Y:S02]  /*0790*/  MUFU.RCP R12, R12 ;  /* 0x0000000c000c7308 */ /* 0x001e240000001000 */
[----:B0-----:R-:W-:-:S06]  /*07a0*/  VIADD R8, R12, 0xffffffe ;  /* 0x0ffffffe0c087836 */ /* 0x001fcc0000000000 */
[----:B------:R0:W1:Y:S02]  /*07b0*/  F2I.FTZ.U32.TRUNC.NTZ R9, R8 ;  /* 0x0000000800097305 */ /* 0x000064000021f000 */
[----:B0-----:R-:W-:Y:S02]  /*07c0*/  IMAD.MOV.U32 R8, RZ, RZ, RZ ;  /* 0x000000ffff087224 */ /* 0x001fe400078e00ff */
[----:B-1----:R-:W-:-:S04]  /*07d0*/  IMAD R13, R13, R9, RZ ;  /* 0x000000090d0d7224 */ /* 0x002fc800078e02ff */
[----:B------:R-:W-:-:S06]  /*07e0*/  IMAD.HI.U32 R9, R9, R13, R8 ;  /* 0x0000000d09097227 */ /* 0x000fcc00078e0008 */
[----:B------:R-:W-:-:S05]  /*07f0*/  IMAD.HI.U32 R9, R9, R6, RZ ;  /* 0x0000000609097227 */ /* 0x000fca00078e00ff */
[----:B------:R-:W-:-:S05]  /*0800*/  IADD3 R8, PT, PT, -R9, RZ, RZ ;  /* 0x000000ff09087210 */ /* 0x000fca0007ffe1ff */
[----:B------:R-:W-:-:S05]  /*0810*/  IMAD R6, R7, R8, R6 ;  /* 0x0000000807067224 */ /* 0x000fca00078e0206 */
[----:B------:R-:W-:-:S13]  /*0820*/  ISETP.GE.U32.AND P0, PT, R6, R7, PT ;  /* 0x000000070600720c */ /* 0x000fda0003f06070 */
[----:B------:R-:W-:Y:S02]  /*0830*/  @P0 IMAD.IADD R6, R6, 0x1, -R7 ;  /* 0x0000000106060824 */ /* 0x000fe400078e0a07 */
[----:B------:R-:W-:-:S03]  /*0840*/  @P0 VIADD R9, R9, 0x1 ;  /* 0x0000000109090836 */ /* 0x000fc60000000000 */
[----:B------:R-:W-:-:S13]  /*0850*/  ISETP.GE.U32.AND P1, PT, R6, R7, PT ;  /* 0x000000070600720c */ /* 0x000fda0003f26070 */
[----:B------:R-:W-:Y:S02]  /*0860*/  @P1 IADD3 R9, PT, PT, R9, 0x1, RZ ;  /* 0x0000000109091810 */ /* 0x000fe40007ffe0ff */
[----:B------:R-:W-:-:S05]  /*0870*/  @!P2 LOP3.LUT R9, RZ, R7, RZ, 0x33, !PT ;  /* 0x00000007ff09a212 */ /* 0x000fca00078e33ff */
[----:B------:R-:W-:-:S05]  /*0880*/  IMAD.IADD R6, R10, 0x1, R9 ;  /* 0x000000010a067824 */ /* 0x000fca00078e0209 */
[C---:B------:R-:W-:Y:S02]  /*0890*/  LOP3.LUT R8, R6.reuse, 0x3, RZ, 0xc0, !PT ;  /* 0x0000000306087812 */ /* 0x040fe400078ec0ff */
[----:B------:R-:W-:Y:S02]  /*08a0*/  ISETP.GE.U32.AND P1, PT, R6, 0x3, PT ;  /* 0x000000030600780c */ /* 0x000fe40003f26070 */
[----:B------:R-:W-:-:S13]  /*08b0*/  ISETP.NE.AND P0, PT, R8, 0x3, PT ;  /* 0x000000030800780c */ /* 0x000fda0003f05270 */
[----:B------:R-:W-:Y:S05]  /*08c0*/  @!P0 BRA `(.L_x_24) ;  /* 0x00000000005c8947 */ /* 0x000fea0003800000 */
[----:B------:R-:W0:Y:S01]  /*08d0*/  S2R R15, SR_CgaCtaId ;  /* 0x00000000000f7919 */ /* 0x000e220000008800 */
[----:B------:R-:W1:Y:S01]  /*08e0*/  LDC.64 R12, c[0x0][0x388] ;  /* 0x0000e200ff0c7b82 */ /* 0x000e620000000a00 */
[----:B------:R-:W-:Y:S01]  /*08f0*/  MOV R8, 0x400 ;  /* 0x0000040000087802 */ /* 0x000fe20000000f00 */
[----:B------:R-:W-:Y:S01]  /*0900*/  IMAD R9, R3, 0x100, R0 ;  /* 0x0000010003097824 */ /* 0x000fe200078e0200 */
[----:B------:R-:W-:Y:S02]  /*0910*/  IADD3 R6, PT, PT, R6, 0x1, RZ ;  /* 0x0000000106067810 */ /* 0x000fe40007ffe0ff */
[----:B------:R-:W-:Y:S01]  /*0920*/  MOV R24, R0 ;  /* 0x0000000000187202 */ /* 0x000fe20000000f00 */
[----:B------:R-:W-:Y:S01]  /*0930*/  VIADD R8, R8, 0x480 ;  /* 0x0000048008087836 */ /* 0x000fe20000000000 */
[----:B------:R-:W-:-:S05]  /*0940*/  LOP3.LUT R6, R6, 0x3, RZ, 0xc0, !PT ;  /* 0x0000000306067812 */ /* 0x000fca00078ec0ff */
[----:B------:R-:W-:Y:S02]  /*0950*/  IMAD.MOV R6, RZ, RZ, -R6 ;  /* 0x000000ffff067224 */ /* 0x000fe400078e0a06 */
[----:B-1----:R-:W-:Y:S01]  /*0960*/  IMAD.WIDE.U32 R12, R9, 0x4, R12 ;  /* 0x00000004090c7825 */ /* 0x002fe200078e000c */
[----:B0-----:R-:W-:-:S07]  /*0970*/  LEA R15, R15, R8, 0x18 ;  /* 0x000000080f0f7211 */ /* 0x001fce00078ec0ff */
.L_x_25:
[----:B0-----:R0:W2:Y:S01]  /*0980*/  LDG.E.128 R8, desc[UR6][R12.64] ;  /* 0x000000060c087981 */ /* 0x0010a2000c1e1d00 */
[--C-:B------:R-:W-:Y:S01]  /*0990*/  SHF.R.U32.HI R14, RZ, 0x4, R24.reuse ;  /* 0x00000004ff0e7819 */ /* 0x100fe20000011618 */
[----:B------:R-:W-:Y:S02]  /*09a0*/  IMAD.SHL.U32 R16, R24, 0x4, RZ ;  /* 0x0000000418107824 */ /* 0x000fe400078e00ff */
[----:B------:R-:W-:Y:S02]  /*09b0*/  VIADD R6, R6, 0x1 ;  /* 0x0000000106067836 */ /* 0x000fe40000000000 */
[----:B------:R-:W-:Y:S01]  /*09c0*/  IMAD R14, R14, 0x50, R15 ;  /* 0x000000500e0e7824 */ /* 0x000fe200078e020f */
[----:B------:R-:W-:Y:S01]  /*09d0*/  LOP3.LUT R17, R16, 0x30, RZ, 0xc0, !PT ;  /* 0x0000003010117812 */ /* 0x000fe200078ec0ff */
[----:B------:R-:W-:Y:S01]  /*09e0*/  IMAD.IADD R24, R7, 0x1, R24 ;  /* 0x0000000107187824 */ /* 0x000fe200078e0218 */
[----:B------:R-:W-:Y:S01]  /*09f0*/  ISETP.NE.AND P0, PT, R6, RZ, PT ;  /* 0x000000ff0600720c */ /* 0x000fe20003f05270 */
[----:B0-----:R-:W-:Y:S01]  /*0a00*/  IMAD.WIDE.U32 R12, R2, 0x10, R12 ;  /* 0x00000010020c7825 */ /* 0x001fe200078e000c */
[----:B------:R-:W-:-:S05]  /*0a10*/  IADD3 R14, PT, PT, R14, R17, RZ ;  /* 0x000000110e0e7210 */ /* 0x000fca0007ffe0ff */
[----:B--2---:R0:W-:Y:S06]  /*0a20*/  STS.128 [R14], R8 ;  /* 0x000000080e007388 */ /* 0x0041ec0000000c00 */
[----:B------:R-:W-:Y:S05]  /*0a30*/  @P0 BRA `(.L_x_25) ;  /* 0xfffffffc00d00947 */ /* 0x000fea000383ffff */
.L_x_24:
[----:B------:R-:W-:Y:S05]  /*0a40*/  BSYNC.RECONVERGENT B1 ;  /* 0x0000000000017941 */ /* 0x000fea0003800200 */
.L_x_23:
[----:B------:R-:W-:Y:S05]  /*0a50*/  @!P1 BRA `(.L_x_22) ;  /* 0x0000000000dc9947 */ /* 0x000fea0003800000 */
[----:B0-----:R-:W0:Y:S01]  /*0a60*/  S2R R9, SR_CgaCtaId ;  /* 0x0000000000097919 */ /* 0x001e220000008800 */
[----:B------:R-:W-:Y:S01]  /*0a70*/  MOV R6, 0x400 ;  /* 0x0000040000067802 */ /* 0x000fe20000000f00 */
[--C-:B------:R-:W-:Y:S01]  /*0a80*/  IMAD R27, R3, 0x100, R24.reuse ;  /* 0x00000100031b7824 */ /* 0x100fe200078e0218 */
[----:B------:R-:W-:Y:S01]  /*0a90*/  IADD3 R31, PT, PT, R7, R24, RZ ;  /* 0x00000018071f7210 */ /* 0x000fe20007ffe0ff */
[--C-:B------:R-:W-:Y:S01]  /*0aa0*/  IMAD R25, R2, 0xc, R24.reuse ;  /* 0x0000000c02197824 */ /* 0x100fe200078e0218 */
[----:B------:R-:W-:Y:S01]  /*0ab0*/  IADD3 R6, PT, PT, R6, 0x480, RZ ;  /* 0x0000048006067810 */ /* 0x000fe20007ffe0ff */
[C---:B------:R-:W-:Y:S02]  /*0ac0*/  IMAD R29, R2.reuse, 0x8, R24 ;  /* 0x00000008021d7824 */ /* 0x040fe400078e0218 */
[C-C-:B------:R-:W-:Y:S02]  /*0ad0*/  IMAD R33, R2.reuse, 0xc, R27.reuse ;  /* 0x0000000c02217824 */ /* 0x140fe400078e021b */
[----:B------:R-:W-:-:S02]  /*0ae0*/  IMAD R35, R2, 0x8, R27 ;  /* 0x0000000802237824 */ /* 0x000fc400078e021b */
[----:B------:R-:W-:Y:S01]  /*0af0*/  IMAD.IADD R37, R7, 0x1, R27 ;  /* 0x0000000107257824 */ /* 0x000fe200078e021b */
[----:B0-----:R-:W-:-:S07]  /*0b00*/  LEA R6, R9, R6, 0x18 ;  /* 0x0000000609067211 */ /* 0x001fce00078ec0ff */
.L_x_26:
[----:B---3--:R-:W0:Y:S02]  /*0b10*/  LDC.64 R20, c[0x0][0x388] ;  /* 0x0000e200ff147b82 */ /* 0x008e240000000a00 */
[----:B0-----:R-:W-:-:S06]  /*0b20*/  IMAD.WIDE R8, R27, 0x4, R20 ;  /* 0x000000041b087825 */ /* 0x001fcc00078e0214 */
[----:B------:R-:W2:Y:S01]  /*0b30*/  LDG.E.128 R8, desc[UR6][R8.64] ;  /* 0x0000000608087981 */ /* 0x000ea2000c1e1d00 */
[----:B------:R-:W-:-:S04]  /*0b40*/  IMAD.WIDE R12, R37, 0x4, R20 ;  /* 0x00000004250c7825 */ /* 0x000fc800078e0214 */
[--C-:B------:R-:W-:Y:S02]  /*0b50*/  IMAD.WIDE R16, R35, 0x4, R20.reuse ;  /* 0x0000000423107825 */ /* 0x100fe400078e0214 */
[----:B------:R-:W3:Y:S02]  /*0b60*/  LDG.E.128 R12, desc[UR6][R12.64] ;  /* 0x000000060c0c7981 */ /* 0x000ee4000c1e1d00 */
[----:B------:R-:W-:Y:S02]  /*0b70*/  IMAD.WIDE R20, R33, 0x4, R20 ;  /* 0x0000000421147825 */ /* 0x000fe400078e0214 */
[----:B------:R-:W4:Y:S04]  /*0b80*/  LDG.E.128 R16, desc[UR6][R16.64] ;  /* 0x0000000610107981 */ /* 0x000f28000c1e1d00 */
[----:B------:R-:W5:Y:S01]  /*0b90*/  LDG.E.128 R20, desc[UR6][R20.64] ;  /* 0x0000000614147981 */ /* 0x000f62000c1e1d00 */
[----:B------:R-:W-:-:S02]  /*0ba0*/  SHF.R.U32.HI R26, RZ, 0x4, R24 ;  /* 0x00000004ff1a7819 */ /* 0x000fc40000011618 */
[----:B------:R-:W-:-:S03]  /*0bb0*/  SHF.L.U32 R28, R24, 0x2, RZ ;  /* 0x00000002181c7819 */ /* 0x000fc600000006ff */
[----:B------:R-:W-:Y:S01]  /*0bc0*/  IMAD R26, R26, 0x50, R6 ;  /* 0x000000501a1a7824 */ /* 0x000fe200078e0206 */
[----:B------:R-:W-:-:S05]  /*0bd0*/  LOP3.LUT R28, R28, 0x30, RZ, 0xc0, !PT ;  /* 0x000000301c1c7812 */ /* 0x000fca00078ec0ff */
[----:B------:R-:W-:Y:S01]  /*0be0*/  IMAD.IADD R36, R26, 0x1, R28 ;  /* 0x000000011a247824 */ /* 0x000fe200078e021c */
[----:B------:R-:W-:Y:S01]  /*0bf0*/  SHF.R.U32.HI R26, RZ, 0x4, R31 ;  /* 0x00000004ff1a7819 */ /* 0x000fe2000001161f */
[----:B------:R-:W-:-:S04]  /*0c00*/  IMAD.SHL.U32 R28, R31, 0x4, RZ ;  /* 0x000000041f1c7824 */ /* 0x000fc800078e00ff */
[----:B------:R-:W-:Y:S01]  /*0c10*/  IMAD R26, R26, 0x50, R6 ;  /* 0x000000501a1a7824 */ /* 0x000fe200078e0206 */
[----:B------:R-:W-:Y:S01]  /*0c20*/  LOP3.LUT R28, R28, 0x30, RZ, 0xc0, !PT ;  /* 0x000000301c1c7812 */ /* 0x000fe200078ec0ff */
[----:B------:R-:W-:-:S03]  /*0c30*/  IMAD.SHL.U32 R30, R29, 0x4, RZ ;  /* 0x000000041d1e7824 */ /* 0x000fc600078e00ff */
[----:B------:R-:W-:Y:S01]  /*0c40*/  IADD3 R26, PT, PT, R26, R28, RZ ;  /* 0x0000001c1a1a7210 */ /* 0x000fe20007ffe0ff */
[----:B------:R-:W-:Y:S01]  /*0c50*/  IMAD.SHL.U32 R34, R25, 0x4, RZ ;  /* 0x0000000419227824 */ /* 0x000fe200078e00ff */
[----:B------:R-:W-:Y:S02]  /*0c60*/  SHF.R.U32.HI R28, RZ, 0x4, R29 ;  /* 0x00000004ff1c7819 */ /* 0x000fe4000001161d */
[----:B------:R-:W-:-:S03]  /*0c70*/  SHF.R.U32.HI R32, RZ, 0x4, R25 ;  /* 0x00000004ff207819 */ /* 0x000fc60000011619 */
[--C-:B------:R-:W-:Y:S02]  /*0c80*/  IMAD R28, R28, 0x50, R6.reuse ;  /* 0x000000501c1c7824 */ /* 0x100fe400078e0206 */
[----:B------:R-:W-:Y:S01]  /*0c90*/  IMAD R32, R32, 0x50, R6 ;  /* 0x0000005020207824 */ /* 0x000fe200078e0206 */
[----:B------:R-:W-:-:S04]  /*0ca0*/  IADD3 R24, PT, PT, R7, R24, R7 ;  /* 0x0000001807187210 */ /* 0x000fc80007ffe007 */
[----:B------:R-:W-:-:S04]  /*0cb0*/  IADD3 R24, PT, PT, R7, R24, R7 ;  /* 0x0000001807187210 */ /* 0x000fc80007ffe007 */
[----:B------:R-:W-:Y:S01]  /*0cc0*/  ISETP.GE.U32.AND P0, PT, R24, 0x100, PT ;  /* 0x000001001800780c */ /* 0x000fe20003f06070 */
[C---:B------:R-:W-:Y:S01]  /*0cd0*/  IMAD R25, R2.reuse, 0x10, R25 ;  /* 0x0000001002197824 */ /* 0x040fe200078e0219 */
[C---:B------:R-:W-:Y:S01]  /*0ce0*/  LEA R29, R2.reuse, R29, 0x4 ;  /* 0x0000001d021d7211 */ /* 0x040fe200078e20ff */
[C---:B------:R-:W-:Y:S01]  /*0cf0*/  IMAD R31, R2.reuse, 0x10, R31 ;  /* 0x00000010021f7824 */ /* 0x040fe200078e021f */
[C---:B------:R-:W-:Y:S01]  /*0d00*/  LEA R35, R2.reuse, R35, 0x4 ;  /* 0x0000002302237211 */ /* 0x040fe200078e20ff */
[C---:B------:R-:W-:Y:S02]  /*0d10*/  IMAD R33, R2.reuse, 0x10, R33 ;  /* 0x0000001002217824 */ /* 0x040fe400078e0221 */
[C---:B------:R-:W-:Y:S02]  /*0d20*/  IMAD R37, R2.reuse, 0x10, R37 ;  /* 0x0000001002257824 */ /* 0x040fe400078e0225 */
[----:B------:R-:W-:Y:S01]  /*0d30*/  IMAD R27, R2, 0x10, R27 ;  /* 0x00000010021b7824 */ /* 0x000fe200078e021b */
[----:B--2---:R0:W-:Y:S04]  /*0d40*/  STS.128 [R36], R8 ;  /* 0x0000000824007388 */ /* 0x0041e80000000c00 */
[----:B---3--:R3:W-:Y:S01]  /*0d50*/  STS.128 [R26], R12 ;  /* 0x0000000c1a007388 */ /* 0x0087e20000000c00 */
[----:B0-----:R-:W-:-:S02]  /*0d60*/  LOP3.LUT R9, R30, 0x30, RZ, 0xc0, !PT ;  /* 0x000000301e097812 */ /* 0x001fc400078ec0ff */
[----:B------:R-:W-:Y:S02]  /*0d70*/  LOP3.LUT R11, R34, 0x30, RZ, 0xc0, !PT ;  /* 0x00000030220b7812 */ /* 0x000fe400078ec0ff */
[----:B------:R-:W-:-:S03]  /*0d80*/  IADD3 R9, PT, PT, R28, R9, RZ ;  /* 0x000000091c097210 */ /* 0x000fc60007ffe0ff */
[----:B------:R-:W-:Y:S02]  /*0d90*/  IMAD.IADD R11, R32, 0x1, R11 ;  /* 0x00000001200b7824 */ /* 0x000fe400078e020b */
[----:B----4-:R3:W-:Y:S04]  /*0da0*/  STS.128 [R9], R16 ;  /* 0x0000001009007388 */ /* 0x0107e80000000c00 */
[----:B-----5:R3:W-:Y:S01]  /*0db0*/  STS.128 [R11], R20 ;  /* 0x000000140b007388 */ /* 0x0207e20000000c00 */
[----:B------:R-:W-:Y:S05]  /*0dc0*/  @!P0 BRA `(.L_x_26) ;  /* 0xfffffffc00508947 */ /* 0x000fea000383ffff */
.L_x_22:
[----:B------:R-:W-:Y:S05]  /*0dd0*/  BSYNC.RECONVERGENT B0 ;  /* 0x0000000000007941 */ /* 0x000fea0003800200 */
.L_x_21:
[----:B-1----:R-:W3:Y:S01]  /*0de0*/  S2R R27, SR_CgaCtaId ;  /* 0x00000000001b7919 */ /* 0x002ee20000008800 */
[----:B------:R-:W-:Y:S01]  /*0df0*/  MOV R6, 0x400 ;  /* 0x0000040000067802 */ /* 0x000fe20000000f00 */
[----:B------:R-:W-:Y:S01]  /*0e00*/  BSSY.RECONVERGENT B0, `(.L_x_27) ;  /* 0x0000034000007945 */ /* 0x000fe20003800200 */
[----:B------:R-:W-:Y:S01]  /*0e10*/  SHF.R.U32.HI R5, RZ, 0x4, R5 ;  /* 0x00000004ff057819 */ /* 0x000fe20000011605 */
[----:B------:R-:W-:Y:S01]  /*0e20*/  BAR.SYNC.DEFER_BLOCKING 0x0 ;  /* 0x0000000000007b1d */ /* 0x000fe20000010000 */
[C---:B0-2---:R-:W-:Y:S01]  /*0e30*/  IADD3 R8, PT, PT, R6.reuse, 0x480, RZ ;  /* 0x0000048006087810 */ /* 0x045fe20007ffe0ff */
[----:B------:R-:W-:-:S03]  /*0e40*/  VIADD R25, R6, 0x980 ;  /* 0x0000098006197836 */ /* 0x000fc60000000000 */
[C---:B---3--:R-:W-:Y:S02]  /*0e50*/  LEA R9, R27.reuse, R8, 0x18 ;  /* 0x000000081b097211 */ /* 0x048fe400078ec0ff */
[C---:B------:R-:W-:Y:S02]  /*0e60*/  LEA R6, R27.reuse, R6, 0x18 ;  /* 0x000000061b067211 */ /* 0x040fe400078ec0ff */
[----:B------:R-:W-:Y:S01]  /*0e70*/  LEA R25, R27, R25, 0x18 ;  /* 0x000000191b197211 */ /* 0x000fe200078ec0ff */
[----:B------:R-:W-:-:S05]  /*0e80*/  IMAD R24, R4, 0x50, R9 ;  /* 0x0000005004187824 */ /* 0x000fca00078e0209 */
[----:B------:R0:W1:Y:S04]  /*0e90*/  LDS.128 R8, [R24] ;  /* 0x0000000018087984 */ /* 0x0000680000000c00 */
[----:B------:R0:W2:Y:S04]  /*0ea0*/  LDS.128 R12, [R24+0x10] ;  /* 0x00001000180c7984 */ /* 0x0000a80000000c00 */
[----:B------:R0:W3:Y:S04]  /*0eb0*/  LDS.128 R16, [R24+0x20] ;  /* 0x0000200018107984 */ /* 0x0000e80000000c00 */
[----:B------:R0:W4:Y:S02]  /*0ec0*/  LDS.128 R20, [R24+0x30] ;  /* 0x0000300018147984 */ /* 0x0001240000000c00 */
.L_x_28:
[----:B------:R-:W-:-:S05]  /*0ed0*/  IMAD R28, R5, 0x44, R6 ;  /* 0x00000044051c7824 */ /* 0x000fca00078e0206 */
[----:B0-----:R-:W0:Y:S04]  /*0ee0*/  LDS R27, [R28] ;  /* 0x000000001c1b7984 */ /* 0x001e280000000800 */
[----:B------:R-:W5:Y:S04]  /*0ef0*/  LDS R33, [R28+0x4] ;  /* 0x000004001c217984 */ /* 0x000f680000000800 */
[----:B------:R-:W2:Y:S04]  /*0f00*/  LDS R34, [R28+0x8] ;  /* 0x000008001c227984 */ /* 0x000ea80000000800 */
[----:B------:R-:W3:Y:S04]  /*0f10*/  LDS R32, [R28+0xc] ;  /* 0x00000c001c207984 */ /* 0x000ee80000000800 */
[----:B------:R-:W4:Y:S04]  /*0f20*/  LDS R31, [R28+0x10] ;  /* 0x000010001c1f7984 */ /* 0x000f280000000800 */
[----:B------:R-:W4:Y:S04]  /*0f30*/  LDS R30, [R28+0x14] ;  /* 0x000014001c1e7984 */ /* 0x000f280000000800 */
[----:B------:R-:W4:Y:S04]  /*0f40*/  LDS R29, [R28+0x18] ;  /* 0x000018001c1d7984 */ /* 0x000f280000000800 */
[----:B------:R-:W4:Y:S01]  /*0f50*/  LDS R26, [R28+0x1c] ;  /* 0x00001c001c1a7984 */ /* 0x000f220000000800 */
[----:B01----:R-:W-:-:S03]  /*0f60*/  IMAD R24, R8, R27, RZ ;  /* 0x0000001b08187224 */ /* 0x003fc600078e02ff */
[----:B------:R-:W0:Y:S01]  /*0f70*/  LDS R27, [R28+0x20] ;  /* 0x000020001c1b7984 */ /* 0x000e220000000800 */
[----:B-----5:R-:W-:-:S03]  /*0f80*/  IMAD R33, R9, R33, R24 ;  /* 0x0000002109217224 */ /* 0x020fc600078e0218 */
[----:B------:R-:W1:Y:S01]  /*0f90*/  LDS R24, [R28+0x24] ;  /* 0x000024001c187984 */ /* 0x000e620000000800 */
[----:B--2---:R-:W-:-:S03]  /*0fa0*/  IMAD R33, R10, R34, R33 ;  /* 0x000000220a217224 */ /* 0x004fc600078e0221 */
[----:B------:R-:W-:Y:S01]  /*0fb0*/  LDS R34, [R28+0x3c] ;  /* 0x00003c001c227984 */ /* 0x000fe20000000800 */
[----:B---3--:R-:W-:-:S03]  /*0fc0*/  IMAD R32, R11, R32, R33 ;  /* 0x000000200b207224 */ /* 0x008fc600078e0221 */
[----:B------:R-:W2:Y:S01]  /*0fd0*/  LDS R33, [R28+0x28] ;  /* 0x000028001c217984 */ /* 0x000ea20000000800 */
[----:B----4-:R-:W-:-:S03]  /*0fe0*/  IMAD R31, R12, R31, R32 ;  /* 0x0000001f0c1f7224 */ /* 0x010fc600078e0220 */
[----:B------:R-:W3:Y:S01]  /*0ff0*/  LDS R32, [R28+0x2c] ;  /* 0x00002c001c207984 */ /* 0x000ee20000000800 */
[----:B------:R-:W-:-:S03]  /*1000*/  IMAD R30, R13, R30, R31 ;  /* 0x0000001e0d1e7224 */ /* 0x000fc600078e021f */
[----:B------:R-:W4:Y:S01]  /*1010*/  LDS R31, [R28+0x30] ;  /* 0x000030001c1f7984 */ /* 0x000f220000000800 */
[----:B------:R-:W-:-:S03]  /*1020*/  IMAD R35, R14, R29, R30 ;  /* 0x0000001d0e237224 */ /* 0x000fc600078e021e */
[----:B------:R-:W5:Y:S01]  /*1030*/  LDS R30, [R28+0x34] ;  /* 0x000034001c1e7984 */ /* 0x000f620000000800 */
[----:B------:R-:W-:-:S03]  /*1040*/  IMAD R26, R15, R26, R35 ;  /* 0x0000001a0f1a7224 */ /* 0x000fc600078e0223 */
[----:B------:R-:W5:Y:S01]  /*1050*/  LDS R29, [R28+0x38] ;  /* 0x000038001c1d7984 */ /* 0x000f620000000800 */
[----:B0-----:R-:W-:-:S04]  /*1060*/  IMAD R26, R16, R27, R26 ;  /* 0x0000001b101a7224 */ /* 0x001fc800078e021a */
[----:B-1----:R-:W-:Y:S02]  /*1070*/  IMAD R24, R17, R24, R26 ;  /* 0x0000001811187224 */ /* 0x002fe400078e021a */
[----:B------:R-:W-:Y:S01]  /*1080*/  IMAD R26, R5, 0x10, R4 ;  /* 0x00000010051a7824 */ /* 0x000fe200078e0204 */
[----:B------:R-:W-:-:S04]  /*1090*/  LEA.HI R5, R2, R5, RZ, 0x1c ;  /* 0x0000000502057211 */ /* 0x000fc800078fe0ff */
[----:B------:R-:W-:Y:S01]  /*10a0*/  LEA R27, R26, R25, 0x2 ;  /* 0x000000191a1b7211 */ /* 0x000fe200078e10ff */
[----:B--2---:R-:W-:Y:S01]  /*10b0*/  IMAD R24, R18, R33, R24 ;  /* 0x0000002112187224 */ /* 0x004fe200078e0218 */
[----:B------:R-:W-:-:S03]  /*10c0*/  ISETP.GE.U32.AND P0, PT, R5, 0x10, PT ;  /* 0x000000100500780c */ /* 0x000fc60003f06070 */
[----:B---3--:R-:W-:-:S04]  /*10d0*/  IMAD R24, R19, R32, R24 ;  /* 0x0000002013187224 */ /* 0x008fc800078e0218 */
[----:B----4-:R-:W-:-:S04]  /*10e0*/  IMAD R24, R20, R31, R24 ;  /* 0x0000001f14187224 */ /* 0x010fc800078e0218 */
[----:B-----5:R-:W-:-:S04]  /*10f0*/  IMAD R24, R21, R30, R24 ;  /* 0x0000001e15187224 */ /* 0x020fc800078e0218 */
[----:B------:R-:W-:-:S04]  /*1100*/  IMAD R24, R22, R29, R24 ;  /* 0x0000001d16187224 */ /* 0x000fc800078e0218 */
[----:B------:R-:W-:-:S05]  /*1110*/  IMAD R24, R23, R34, R24 ;  /* 0x0000002217187224 */ /* 0x000fca00078e0218 */
[----:B------:R0:W-:Y:S01]  /*1120*/  STS [R27], R24 ;  /* 0x000000181b007388 */ /* 0x0001e20000000800 */
[----:B------:R-:W-:Y:S05]  /*1130*/  @!P0 BRA `(.L_x_28) ;  /* 0xfffffffc00648947 */ /* 0x000fea000383ffff */
[----:B------:R-:W-:Y:S05]  /*1140*/  BSYNC.RECONVERGENT B0 ;  /* 0x0000000000007941 */ /* 0x000fea0003800200 */
.L_x_27:
[----:B------:R-:W1:Y:S01]  /*1150*/  LDCU UR4, c[0x0][0x384] ;  /* 0x00007080ff0477ac */ /* 0x000e620008000800 */
[----:B------:R-:W-:Y:S01]  /*1160*/  BAR.SYNC.DEFER_BLOCKING 0x0 ;  /* 0x0000000000007b1d */ /* 0x000fe20000010000 */
[----:B-1----:R-:W-:-:S13]  /*1170*/  ISETP.GE.AND P0, PT, R0, UR4, PT ;  /* 0x0000000400007c0c */ /* 0x002fda000bf06270 */
[----:B------:R-:W-:Y:S05]  /*1180*/  @P0 EXIT ;  /* 0x000000000000094d */ /* 0x000fea0003800000 */
[----:B------:R-:W1:Y:S02]  /*1190*/  LDC.64 R8, c[0x0][0x398] ;  /* 0x0000e600ff087b82 */ /* 0x000e640000000a00 */
.L_x_29:
[----:B------:R-:W-:Y:S02]  /*11a0*/  IMAD R2, R0, 0x4, R25 ;  /* 0x0000000400027824 */ /* 0x000fe400078e0219 */
[--C-:B--2---:R-:W-:Y:S02]  /*11b0*/  IMAD R5, R3, UR4, R0.reuse ;  /* 0x0000000403057c24 */ /* 0x104fe4000f8e0200 */
[----:B------:R-:W-:Y:S01]  /*11c0*/  IMAD.IADD R0, R7, 0x1, R0 ;  /* 0x0000000107007824 */ /* 0x000fe200078e0200 */
[----:B------:R-:W2:Y:S01]  /*11d0*/  LDS.128 R12, [R2] ;  /* 0x00000000020c7984 */ /* 0x000ea20000000c00 */
[----:B-1----:R-:W-:-:S03]  /*11e0*/  IMAD.WIDE R4, R5, 0x4, R8 ;  /* 0x0000000405047825 */ /* 0x002fc600078e0208 */
[----:B------:R-:W-:Y:S02]  /*11f0*/  ISETP.GE.AND P0, PT, R0, UR4, PT ;  /* 0x0000000400007c0c */ /* 0x000fe4000bf06270 */
[----:B--2---:R2:W-:Y:S11]  /*1200*/  STG.E.128 desc[UR6][R4.64], R12 ;  /* 0x0000000c04007986 */ /* 0x0045f6000c101d06 */
[----:B------:R-:W-:Y:S05]  /*1210*/  @!P0 BRA `(.L_x_29) ;  /* 0xfffffffc00e08947 */ /* 0x000fea000383ffff */
[----:B------:R-:W-:Y:S05]  /*1220*/  EXIT ;  /* 0x000000000000794d */ /* 0x000fea0003800000 */
        .weak           $__internal_1_$__cuda_sm20_div_u16
        .type           $__internal_1_$__cuda_sm20_div_u16,@function
        .size           $__internal_1_$__cuda_sm20_div_u16,(.L_x_51 - $__internal_1_$__cuda_sm20_div_u16)
$__internal_1_$__cuda_sm20_div_u16:
[----:B------:R-:W0:Y:S01]  /*1230*/  I2F.U16 R6, R4 ;  /* 0x0000000400067306 */ /* 0x000e220000101000 */
[----:B------:R-:W-:-:S07]  /*1240*/  HFMA2 R7, -RZ, RZ, 15, 0 ;  /* 0x4b800000ff077431 */ /* 0x000fce00000001ff */
[----:B------:R-:W-:Y:S01]  /*1250*/  I2F.U16.RZ R3, R3 ;  /* 0x0000000300037306 */ /* 0x000fe2000010d000 */
[C---:B0-----:R-:W-:Y:S02]  /*1260*/  FSETP.GEU.AND P1, PT, |R6|.reuse, 1.175494350822287508e-38, PT ;  /* 0x008000000600780b */ /* 0x041fe40003f2e200 */
[----:B------:R-:W-:Y:S02]  /*1270*/  FSETP.GT.AND P0, PT, |R6|, 8.50705917302346158658e+37, PT ;  /* 0x7e8000000600780b */ /* 0x000fe40003f04200 */
[----:B------:R-:W-:-:S04]  /*1280*/  FSEL R7, R7, 1, !P1 ;  /* 0x3f80000007077808 */ /* 0x000fc80004800000 */
[----:B------:R-:W-:Y:S02]  /*1290*/  FSEL R7, R7, 0.25, !P0 ;  /* 0x3e80000007077808 */ /* 0x000fe40004000000 */
[----:B------:R-:W-:-:S03]  /*12a0*/  ISETP.NE.U32.AND P0, PT, R4, RZ, PT ;  /* 0x000000ff0400720c */ /* 0x000fc60003f05070 */
[----:B------:R-:W-:-:S06]  /*12b0*/  FMUL R8, R6, R7 ;  /* 0x0000000706087220 */ /* 0x000fcc0000400000 */
[----:B------:R-:W0:Y:S02]  /*12c0*/  MUFU.RCP R8, R8 ;  /* 0x0000000800087308 */ /* 0x000e240000001000 */
[----:B0-----:R-:W-:-:S04]  /*12d0*/  FMUL R7, R7, R8 ;  /* 0x0000000807077220 */ /* 0x001fc80000400000 */
[----:B------:R-:W-:Y:S02]  /*12e0*/  VIADD R6, R7, 0x2 ;  /* 0x0000000207067836 */ /* 0x000fe40000000000 */
[----:B------:R-:W-:Y:S02]  /*12f0*/  IMAD.MOV.U32 R7, RZ, RZ, 0x0 ;  /* 0x00000000ff077424 */ /* 0x000fe400078e00ff */
[----:B------:R-:W-:Y:S01]  /*1300*/  FMUL.RZ R9, R3, R6 ;  /* 0x0000000603097220 */ /* 0x000fe2000040c000 */
[----:B------:R-:W-:-:S05]  /*1310*/  MOV R6, R10 ;  /* 0x0000000a00067202 */ /* 0x000fca0000000f00 */
[----:B------:R-:W0:Y:S02]  /*1320*/  F2I.U32.TRUNC.NTZ R9, R9 ;  /* 0x0000000900097305 */ /* 0x000e24000020f000 */
[----:B0-----:R-:W-:Y:S01]  /*1330*/  LOP3.LUT R4, R9, 0xffff, RZ, 0xc0, !PT ;  /* 0x0000ffff09047812 */ /* 0x001fe200078ec0ff */
[----:B------:R-:W-:Y:S01]  /*1340*/  @!P0 IMAD.MOV.U32 R4, RZ, RZ, -0x1 ;  /* 0xffffffffff048424 */ /* 0x000fe200078e00ff */
[----:B------:R-:W-:Y:S06]  /*1350*/  RET.REL.NODEC R6 `(_Z9cuda_gemmIiLi128ELi256ELi1ELi16ELi1ELi256ELi16ELi16ELi1EEviiPT_S1_S1_) ;  /* 0xffffffec06287950 */ /* 0x000fec0003c3ffff */
.L_x_30:
        /* <DEDUP_REMOVED lines=10> */
.L_x_51:


//--------------------- .text._Z9cuda_gemmIiLi128ELi512ELi1ELi8ELi1ELi512ELi8ELi8ELi1EEviiPT_S1_S1_ --------------------------
	.section	.text._Z9cuda_gemmIiLi128ELi512ELi1ELi8ELi1ELi512ELi8ELi8ELi1EEviiPT_S1_S1_,"ax",@progbits
	.align	128
        .global         _Z9cuda_gemmIiLi128ELi512ELi1ELi8ELi1ELi512ELi8ELi8ELi1EEviiPT_S1_S1_
        .type           _Z9cuda_gemmIiLi128ELi512ELi1ELi8ELi1ELi512ELi8ELi8ELi1EEviiPT_S1_S1_,@function
        .size           _Z9cuda_gemmIiLi128ELi512ELi1ELi8ELi1ELi512ELi8ELi8ELi1EEviiPT_S1_S1_,(.L_x_54 - _Z9cuda_gemmIiLi128ELi512ELi1ELi8ELi1ELi512ELi8ELi8ELi1EEviiPT_S1_S1_)
        .other          _Z9cuda_gemmIiLi128ELi512ELi1ELi8ELi1ELi512ELi8ELi8ELi1EEviiPT_S1_S1_,@"STO_CUDA_ENTRY STV_DEFAULT"
_Z9cuda_gemmIiLi128ELi512ELi1ELi8ELi1ELi512ELi8ELi8ELi1EEviiPT_S1_S1_:
.text._Z9cuda_gemmIiLi128ELi512ELi1ELi8ELi1ELi512ELi8ELi8ELi1EEviiPT_S1_S1_:
[----:B------:R-:W-:Y:S01]  /*0000*/  LDC R1, c[0x0][0x37c] ;  /* 0x0000df00ff017b82 */ /* 0x000fe20000000800 */
[----:B------:R-:W0:Y:S01]  /*0010*/  S2R R25, SR_TID.X ;  /* 0x0000000000197919 */ /* 0x000e220000002100 */
[----:B------:R-:W1:Y:S01]  /*0020*/  LDCU.64 UR6, c[0x0][0x358] ;  /* 0x00006b00ff0677ac */ /* 0x000e620008000a00 */
[----:B------:R-:W-:Y:S01]  /*0030*/  BSSY.RECONVERGENT B0, `(.L_x_31) ;  /* 0x0000072000007945 */ /* 0x000fe20003800200 */
[----:B0-----:R-:W-:-:S13]  /*0040*/  ISETP.GT.U32.AND P0, PT, R25, 0x3f, PT ;  /* 0x0000003f1900780c */ /* 0x001fda0003f04070 */
[----:B-1----:R-:W-:Y:S05]  /*0050*/  @P0 BRA `(.L_x_32) ;  /* 0x0000000400bc0947 */ /* 0x002fea0003800000 */
[----:B------:R-:W0:Y:S01]  /*0060*/  LDC R0, c[0x0][0x360] ;  /* 0x0000d800ff007b82 */ /* 0x000e220000000800 */
[----:B------:R-:W1:Y:S01]  /*0070*/  S2R R12, SR_CTAID.Y ;  /* 0x00000000000c7919 */ /* 0x000e620000002600 */
[----:B------:R-:W-:Y:S01]  /*0080*/  BSSY.RECONVERGENT B1, `(.L_x_33) ;  /* 0x0000035000017945 */ /* 0x000fe20003800200 */
[----:B------:R-:W-:Y:S01]  /*0090*/  IMAD.MOV.U32 R13, RZ, RZ, R25 ;  /* 0x000000ffff0d7224 */ /* 0x000fe200078e0019 */
[----:B0-----:R-:W0:Y:S01]  /*00a0*/  I2F.U32.RP R7, R0 ;  /* 0x0000000000077306 */ /* 0x001e220000209000 */
[----:B------:R-:W-:Y:S02]  /*00b0*/  IADD3 R4, PT, PT, R25, R0, RZ ;  /* 0x0000000019047210 */ /* 0x000fe40007ffe0ff */
[----:B------:R-:W-:Y:S02]  /*00c0*/  ISETP.NE.U32.AND P3, PT, R0, RZ, PT ;  /* 0x000000ff0000720c */ /* 0x000fe40003f65070 */
[C---:B------:R-:W-:Y:S02]  /*00d0*/  ISETP.GE.U32.AND P1, PT, R4.reuse, 0x40, PT ;  /* 0x000000400400780c */ /* 0x040fe40003f26070 */
[----:B------:R-:W-:-:S02]  /*00e0*/  VIMNMX.U32 R5, PT, PT, R4, 0x40, !PT ;  /* 0x0000004004057848 */ /* 0x000fc40007fe0000 */
[----:B------:R-:W-:-:S04]  /*00f0*/  SEL R6, RZ, 0x1, P1 ;  /* 0x00000001ff067807 */ /* 0x000fc80000800000 */
[----:B------:R-:W-:Y:S01]  /*0100*/  IADD3 R5, PT, PT, R5, -R4, -R6 ;  /* 0x8000000405057210 */ /* 0x000fe20007ffe806 */
[----:B0-----:R-:W0:Y:S02]  /*0110*/  MUFU.RCP R7, R7 ;  /* 0x0000000700077308 */ /* 0x001e240000001000 */
[----:B0-----:R-:W-:-:S06]  /*0120*/  VIADD R2, R7, 0xffffffe ;  /* 0x0ffffffe07027836 */ /* 0x001fcc0000000000 */
[----:B------:R0:W2:Y:S02]  /*0130*/  F2I.FTZ.U32.TRUNC.NTZ R3, R2 ;  /* 0x0000000200037305 */ /* 0x0000a4000021f000 */
[----:B0-----:R-:W-:Y:S02]  /*0140*/  IMAD.MOV.U32 R2, RZ, RZ, RZ ;  /* 0x000000ffff027224 */ /* 0x001fe400078e00ff */
[----:B--2---:R-:W-:-:S04]  /*0150*/  IMAD.MOV R9, RZ, RZ, -R3 ;  /* 0x000000ffff097224 */ /* 0x004fc800078e0a03 */
[----:B------:R-:W-:-:S04]  /*0160*/  IMAD R9, R9, R0, RZ ;  /* 0x0000000009097224 */ /* 0x000fc800078e02ff */
[----:B------:R-:W-:-:S06]  /*0170*/  IMAD.HI.U32 R8, R3, R9, R2 ;  /* 0x0000000903087227 */ /* 0x000fcc00078e0002 */
[----:B------:R-:W-:-:S04]  /*0180*/  IMAD.HI.U32 R3, R8, R5, RZ ;  /* 0x0000000508037227 */ /* 0x000fc800078e00ff */
[----:B------:R-:W-:-:S04]  /*0190*/  IMAD.MOV R2, RZ, RZ, -R3 ;  /* 0x000000ffff027224 */ /* 0x000fc800078e0a03 */
[----:B------:R-:W-:-:S05]  /*01a0*/  IMAD R5, R0, R2, R5 ;  /* 0x0000000200057224 */ /* 0x000fca00078e0205 */
[----:B------:R-:W-:-:S13]  /*01b0*/  ISETP.GE.U32.AND P1, PT, R5, R0, PT ;  /* 0x000000000500720c */ /* 0x000fda0003f26070 */
[----:B------:R-:W-:Y:S01]  /*01c0*/  @P1 IADD3 R5, PT, PT, R5, -R0, RZ ;  /* 0x8000000005051210 */ /* 0x000fe20007ffe0ff */
[----:B------:R-:W-:-:S03]  /*01d0*/  @P1 VIADD R3, R3, 0x1 ;  /* 0x0000000103031836 */ /* 0x000fc60000000000 */
[----:B------:R-:W-:-:S13]  /*01e0*/  ISETP.GE.U32.AND P2, PT, R5, R0, PT ;  /* 0x000000000500720c */ /* 0x000fda0003f46070 */
[----:B------:R-:W-:Y:S01]  /*01f0*/  @P2 VIADD R3, R3, 0x1 ;  /* 0x0000000103032836 */ /* 0x000fe20000000000 */
[----:B------:R-:W-:-:S04]  /*0200*/  @!P3 LOP3.LUT R3, RZ, R0, RZ, 0x33, !PT ;  /* 0x00000000ff03b212 */ /* 0x000fc800078e33ff */
[----:B------:R-:W-:-:S04]  /*0210*/  IADD3 R6, PT, PT, R6, R3, RZ ;  /* 0x0000000306067210 */ /* 0x000fc80007ffe0ff */
[C---:B------:R-:W-:Y:S02]  /*0220*/  LOP3.LUT R2, R6.reuse, 0x3, RZ, 0xc0, !PT ;  /* 0x0000000306027812 */ /* 0x040fe400078ec0ff */
[----:B------:R-:W-:Y:S02]  /*0230*/  ISETP.GE.U32.AND P2, PT, R6, 0x3, PT ;  /* 0x000000030600780c */ /* 0x000fe40003f46070 */
[----:B------:R-:W-:-:S13]  /*0240*/  ISETP.NE.AND P1, PT, R2, 0x3, PT ;  /* 0x000000030200780c */ /* 0x000fda0003f25270 */
[----:B-1----:R-:W-:Y:S05]  /*0250*/  @!P1 BRA `(.L_x_34) ;  /* 0x00000000005c9947 */ /* 0x002fea0003800000 */
[----:B------:R-:W0:Y:S01]  /*0260*/  S2R R9, SR_CgaCtaId ;  /* 0x0000000000097919 */ /* 0x000e220000008800 */
[----:B------:R-:W1:Y:S01]  /*0270*/  LDC.64 R2, c[0x0][0x390] ;  /* 0x0000e400ff027b82 */ /* 0x000e620000000a00 */
[----:B------:R-:W-:Y:S01]  /*0280*/  VIADD R6, R6, 0x1 ;  /* 0x0000000106067836 */ /* 0x000fe20000000000 */
[----:B------:R-:W-:Y:S01]  /*0290*/  MOV R4, 0x400 ;  /* 0x0000040000047802 */ /* 0x000fe20000000f00 */
[----:B------:R-:W-:Y:S02]  /*02a0*/  HFMA2 R7, -RZ, RZ, 0, 0 ;  /* 0x00000000ff077431 */ /* 0x000fe400000001ff */
[----:B------:R-:W-:Y:S01]  /*02b0*/  IMAD.MOV.U32 R13, RZ, RZ, R25 ;  /* 0x000000ffff0d7224 */ /* 0x000fe200078e0019 */
[----:B------:R-:W-:Y:S02]  /*02c0*/  LOP3.LUT R6, R6, 0x3, RZ, 0xc0, !PT ;  /* 0x0000000306067812 */ /* 0x000fe400078ec0ff */
[----:B0-----:R-:W-:-:S07]  /*02d0*/  LEA R9, R9, R4, 0x18 ;  /* 0x0000000409097211 */ /* 0x001fce00078ec0ff */
.L_x_35:
[C---:B------:R-:W-:Y:S02]  /*02e0*/  LOP3.LUT R5, R13.reuse, 0x38, RZ, 0xc0, !PT ;  /* 0x000000380d057812 */ /* 0x040fe400078ec0ff */
[----:B------:R-:W-:-:S03]  /*02f0*/  LOP3.LUT R8, R13, 0x7, RZ, 0xc0, !PT ;  /* 0x000000070d087812 */ /* 0x000fc600078ec0ff */
[----:B------:R-:W-:-:S05]  /*0300*/  IMAD R5, R12, 0x8, R5 ;  /* 0x000000080c057824 */ /* 0x000fca00078e0205 */
[----:B------:R-:W-:-:S05]  /*0310*/  IADD3 R5, PT, PT, R5, R8, RZ ;  /* 0x0000000805057210 */ /* 0x000fca0007ffe0ff */
[----:B01----:R-:W-:-:S06]  /*0320*/  IMAD.WIDE.U32 R4, R5, 0x4, R2 ;  /* 0x0000000405047825 */ /* 0x003fcc00078e0002 */
[----:B------:R-:W2:Y:S01]  /*0330*/  LDG.E R4, desc[UR6][R4.64] ;  /* 0x0000000604047981 */ /* 0x000ea2000c1e1900 */
[----:B------:R-:W-:Y:S01]  /*0340*/  SHF.R.U32.HI R10, RZ, 0x1, R13 ;  /* 0x00000001ff0a7819 */ /* 0x000fe2000001160d */
[----:B------:R-:W-:Y:S01]  /*0350*/  IMAD R8, R8, 0x24, R9 ;  /* 0x0000002408087824 */ /* 0x000fe200078e0209 */
[----:B------:R-:W-:Y:S01]  /*0360*/  IADD3 R13, PT, PT, R0, R13, RZ ;  /* 0x0000000d000d7210 */ /* 0x000fe20007ffe0ff */
[----:B------:R-:W-:Y:S01]  /*0370*/  VIADD R7, R7, 0x1 ;  /* 0x0000000107077836 */ /* 0x000fe20000000000 */
[----:B------:R-:W-:-:S04]  /*0380*/  LOP3.LUT R11, R10, 0x7ffffffc, RZ, 0xc0, !PT ;  /* 0x7ffffffc0a0b7812 */ /* 0x000fc800078ec0ff */
[----:B------:R-:W-:Y:S01]  /*0390*/  ISETP.NE.AND P1, PT, R7, R6, PT ;  /* 0x000000060700720c */ /* 0x000fe20003f25270 */
[----:B------:R-:W-:-:S05]  /*03a0*/  IMAD.IADD R11, R8, 0x1, R11 ;  /* 0x00000001080b7824 */ /* 0x000fca00078e020b */
[----:B--2---:R0:W-:Y:S07]  /*03b0*/  STS [R11], R4 ;  /* 0x000000040b007388 */ /* 0x0041ee0000000800 */
[----:B------:R-:W-:Y:S05]  /*03c0*/  @P1 BRA `(.L_x_35) ;  /* 0xfffffffc00c41947 */ /* 0x000fea000383ffff */
.L_x_34:
[----:B------:R-:W-:Y:S05]  /*03d0*/  BSYNC.RECONVERGENT B1 ;  /* 0x0000000000017941 */ /* 0x000fea0003800200 */
.L_x_33:
[----:B------:R-:W-:Y:S05]  /*03e0*/  @!P2 BRA `(.L_x_32) ;  /* 0x0000000000d8a947 */ /* 0x000fea0003800000 */
[----:B------:R-:W1:Y:S01]  /*03f0*/  S2R R5, SR_CgaCtaId ;  /* 0x0000000000057919 */ /* 0x000e620000008800 */
[----:B------:R-:W2:Y:S01]  /*0400*/  LDC.64 R2, c[0x0][0x390] ;  /* 0x0000e400ff027b82 */ /* 0x000ea20000000a00 */
[----:B------:R-:W-:-:S04]  /*0410*/  MOV R14, 0x400 ;  /* 0x00000400000e7802 */ /* 0x000fc80000000f00 */
[----:B-1----:R-:W-:-:S07]  /*0420*/  LEA R14, R5, R14, 0x18 ;  /* 0x0000000e050e7211 */ /* 0x002fce00078ec0ff */
.L_x_36:
[----:B------:R-:W-:Y:S01]  /*0430*/  IMAD.IADD R27, R0, 0x1, R13 ;  /* 0x00000001001b7824 */ /* 0x000fe200078e020d */
[C---:B------:R-:W-:Y:S02]  /*0440*/  LOP3.LUT R5, R13.reuse, 0x38, RZ, 0xc0, !PT ;  /* 0x000000380d057812 */ /* 0x040fe400078ec0ff */
[----:B-1----:R-:W-:Y:S01]  /*0450*/  LOP3.LUT R29, R13, 0x7, RZ, 0xc0, !PT ;  /* 0x000000070d1d7812 */ /* 0x002fe200078ec0ff */
[C-C-:B------:R-:W-:Y:S01]  /*0460*/  IMAD.IADD R17, R27.reuse, 0x1, R0.reuse ;  /* 0x000000011b117824 */ /* 0x140fe200078e0200 */
[C---:B------:R-:W-:Y:S02]  /*0470*/  LEA R10, R12.reuse, R5, 0x3 ;  /* 0x000000050c0a7211 */ /* 0x040fe400078e18ff */
[----:B------:R-:W-:Y:S01]  /*0480*/  LOP3.LUT R5, R27, 0x38, RZ, 0xc0, !PT ;  /* 0x000000381b057812 */ /* 0x000fe200078ec0ff */
[C---:B------:R-:W-:Y:S01]  /*0490*/  IMAD.IADD R15, R17.reuse, 0x1, R0 ;  /* 0x00000001110f7824 */ /* 0x040fe200078e0200 */
[----:B------:R-:W-:Y:S02]  /*04a0*/  LOP3.LUT R7, R17, 0x38, RZ, 0xc0, !PT ;  /* 0x0000003811077812 */ /* 0x000fe400078ec0ff */
[----:B------:R-:W-:Y:S01]  /*04b0*/  LOP3.LUT R19, R27, 0x7, RZ, 0xc0, !PT ;  /* 0x000000071b137812 */ /* 0x000fe200078ec0ff */
[----:B0-----:R-:W-:Y:S01]  /*04c0*/  IMAD R4, R12, 0x8, R5 ;  /* 0x000000080c047824 */ /* 0x001fe200078e0205 */
[----:B------:R-:W-:-:S02]  /*04d0*/  LOP3.LUT R5, R15, 0x38, RZ, 0xc0, !PT ;  /* 0x000000380f057812 */ /* 0x000fc400078ec0ff */
[----:B------:R-:W-:Y:S02]  /*04e0*/  LOP3.LUT R23, R17, 0x7, RZ, 0xc0, !PT ;  /* 0x0000000711177812 */ /* 0x000fe400078ec0ff */
[C---:B------:R-:W-:Y:S01]  /*04f0*/  LEA R6, R12.reuse, R7, 0x3 ;  /* 0x000000070c067211 */ /* 0x040fe200078e18ff */
[----:B------:R-:W-:Y:S01]  /*0500*/  IMAD R8, R12, 0x8, R5 ;  /* 0x000000080c087824 */ /* 0x000fe200078e0205 */
[----:B------:R-:W-:Y:S01]  /*0510*/  LOP3.LUT R21, R15, 0x7, RZ, 0xc0, !PT ;  /* 0x000000070f157812 */ /* 0x000fe200078ec0ff */
[----:B------:R-:W-:Y:S01]  /*0520*/  IMAD.IADD R5, R10, 0x1, R29 ;  /* 0x000000010a057824 */ /* 0x000fe200078e021d */
[----:B------:R-:W-:Y:S01]  /*0530*/  IADD3 R7, PT, PT, R4, R19, RZ ;  /* 0x0000001304077210 */ /* 0x000fe20007ffe0ff */
[----:B------:R-:W-:Y:S02]  /*0540*/  IMAD.IADD R9, R6, 0x1, R23 ;  /* 0x0000000106097824 */ /* 0x000fe400078e0217 */
[----:B------:R-:W-:Y:S02]  /*0550*/  IMAD.IADD R11, R8, 0x1, R21 ;  /* 0x00000001080b7824 */ /* 0x000fe400078e0215 */
[----:B--2---:R-:W-:-:S04]  /*0560*/  IMAD.WIDE.U32 R4, R5, 0x4, R2 ;  /* 0x0000000405047825 */ /* 0x004fc800078e0002 */
[--C-:B------:R-:W-:Y:S02]  /*0570*/  IMAD.WIDE.U32 R6, R7, 0x4, R2.reuse ;  /* 0x0000000407067825 */ /* 0x100fe400078e0002 */
[----:B------:R0:W2:Y:S02]  /*0580*/  LDG.E R4, desc[UR6][R4.64] ;  /* 0x0000000604047981 */ /* 0x0000a4000c1e1900 */
        /* <DEDUP_REMOVED lines=9> */
[----:B0-----:R-:W-:Y:S01]  /*0620*/  SHF.R.U32.HI R5, RZ, 0x1, R15 ;  /* 0x00000001ff057819 */ /* 0x001fe2000001160f */
        /* <DEDUP_REMOVED lines=10> */
[----:B------:R-:W-:Y:S01]  /*06d0*/  IADD3 R21, PT, PT, R21, R20, RZ ;  /* 0x0000001415157210 */ /* 0x000fe20007ffe0ff */
[----:B------:R-:W-:-:S05]  /*06e0*/  IMAD.IADD R13, R15, 0x1, R0 ;  /* 0x000000010f0d7824 */ /* 0x000fca00078e0200 */
[----:B------:R-:W-:Y:S01]  /*06f0*/  ISETP.GE.U32.AND P1, PT, R13, 0x40, PT ;  /* 0x000000400d00780c */ /* 0x000fe20003f26070 */
[----:B--2---:R1:W-:Y:S04]  /*0700*/  STS [R29], R4 ;  /* 0x000000041d007388 */ /* 0x0043e80000000800 */
[----:B---3--:R1:W-:Y:S04]  /*0710*/  STS [R19], R6 ;  /* 0x0000000613007388 */ /* 0x0083e80000000800 */
[----:B----4-:R1:W-:Y:S04]  /*0720*/  STS [R23], R8 ;  /* 0x0000000817007388 */ /* 0x0103e80000000800 */
[----:B-----5:R1:W-:Y:S01]  /*0730*/  STS [R21], R10 ;  /* 0x0000000a15007388 */ /* 0x0203e20000000800 */
[----:B------:R-:W-:Y:S05]  /*0740*/  @!P1 BRA `(.L_x_36) ;  /* 0xfffffffc00389947 */ /* 0x000fea000383ffff */
.L_x_32:
[----:B------:R-:W-:Y:S05]  /*0750*/  BSYNC.RECONVERGENT B0 ;  /* 0x0000000000007941 */ /* 0x000fea0003800200 */
.L_x_31:
[----:B------:R-:W2:Y:S01]  /*0760*/  S2R R0, SR_CTAID.X ;  /* 0x0000000000007919 */ /* 0x000ea20000002500 */
[----:B------:R-:W2:Y:S02]  /*0770*/  LDCU UR4, c[0x0][0x370] ;  /* 0x00006e00ff0477ac */ /* 0x000ea40008000800 */
[----:B--2---:R-:W-:-:S13]  /*0780*/  ISETP.GE.U32.AND P1, PT, R0, UR4, PT ;  /* 0x0000000400007c0c */ /* 0x004fda000bf26070 */
[----:B------:R-:W-:Y:S05]  /*0790*/  @P1 EXIT ;  /* 0x000000000000194d */ /* 0x000fea0003800000 */
[----:B------:R-:W2:Y:S01]  /*07a0*/  LDC R2, c[0x0][0x360] ;  /* 0x0000d800ff027b82 */ /* 0x000ea20000000800 */
[----:B------:R-:W-:Y:S01]  /*07b0*/  IMAD.SHL.U32 R28, R25, 0x4, RZ ;  /* 0x00000004191c7824 */ /* 0x000fe200078e00ff */
[----:B------:R-:W-:Y:S03]  /*07c0*/  BSSY.RECONVERGENT B0, `(.L_x_37) ;  /* 0x0000035000007945 */ /* 0x000fe60003800200 */
[----:B------:R-:W-:Y:S02]  /*07d0*/  IMAD.MOV.U32 R20, RZ, RZ, R28 ;  /* 0x000000ffff147224 */ /* 0x000fe400078e001c */
[----:B--2---:R-:W-:-:S04]  /*07e0*/  IMAD.SHL.U32 R3, R2, 0x4, RZ ;  /* 0x0000000402037824 */ /* 0x004fc800078e00ff */
[----:B------:R-:W2:Y:S01]  /*07f0*/  I2F.U32.RP R9, R3 ;  /* 0x0000000300097306 */ /* 0x000ea20000209000 */
[----:B-1----:R-:W-:Y:S01]  /*0800*/  IADD3 R6, PT, PT, R28, R3, RZ ;  /* 0x000000031c067210 */ /* 0x002fe20007ffe0ff */
[----:B0-----:R-:W-:Y:S01]  /*0810*/  IMAD.MOV R11, RZ, RZ, -R3 ;  /* 0x000000ffff0b7224 */ /* 0x001fe200078e0a03 */
[----:B------:R-:W-:Y:S02]  /*0820*/  ISETP.NE.U32.AND P3, PT, R3, RZ, PT ;  /* 0x000000ff0300720c */ /* 0x000fe40003f65070 */
[C---:B------:R-:W-:Y:S02]  /*0830*/  ISETP.GE.U32.AND P1, PT, R6.reuse, 0x200, PT ;  /* 0x000002000600780c */ /* 0x040fe40003f26070 */
[----:B------:R-:W-:Y:S02]  /*0840*/  VIMNMX.U32 R7, PT, PT, R6, 0x200, !PT ;  /* 0x0000020006077848 */ /* 0x000fe40007fe0000 */
[----:B------:R-:W-:-:S04]  /*0850*/  SEL R8, RZ, 0x1, P1 ;  /* 0x00000001ff087807 */ /* 0x000fc80000800000 */
[----:B------:R-:W-:Y:S01]  /*0860*/  IADD3 R6, PT, PT, R7, -R6, -R8 ;  /* 0x8000000607067210 */ /* 0x000fe20007ffe808 */
[----:B--2---:R-:W0:Y:S02]  /*0870*/  MUFU.RCP R9, R9 ;  /* 0x0000000900097308 */ /* 0x004e240000001000 */
[----:B0-----:R-:W-:-:S06]  /*0880*/  IADD3 R4, PT, PT, R9, 0xffffffe, RZ ;  /* 0x0ffffffe09047810 */ /* 0x001fcc0007ffe0ff */
[----:B------:R0:W1:Y:S02]  /*0890*/  F2I.FTZ.U32.TRUNC.NTZ R5, R4 ;  /* 0x0000000400057305 */ /* 0x000064000021f000 */
[----:B0-----:R-:W-:Y:S02]  /*08a0*/  IMAD.MOV.U32 R4, RZ, RZ, RZ ;  /* 0x000000ffff047224 */ /* 0x001fe400078e00ff */
[----:B-1----:R-:W-:-:S04]  /*08b0*/  IMAD R11, R11, R5, RZ ;  /* 0x000000050b0b7224 */ /* 0x002fc800078e02ff */
[----:B------:R-:W-:-:S06]  /*08c0*/  IMAD.HI.U32 R5, R5, R11, R4 ;  /* 0x0000000b05057227 */ /* 0x000fcc00078e0004 */
[----:B------:R-:W-:-:S04]  /*08d0*/  IMAD.HI.U32 R5, R5, R6, RZ ;  /* 0x0000000605057227 */ /* 0x000fc800078e00ff */
[----:B------:R-:W-:-:S04]  /*08e0*/  IMAD.MOV R4, RZ, RZ, -R5 ;  /* 0x000000ffff047224 */ /* 0x000fc800078e0a05 */
[----:B------:R-:W-:-:S05]  /*08f0*/  IMAD R6, R3, R4, R6 ;  /* 0x0000000403067224 */ /* 0x000fca00078e0206 */
[----:B------:R-:W-:-:S13]  /*0900*/  ISETP.GE.U32.AND P1, PT, R6, R3, PT ;  /* 0x000000030600720c */ /* 0x000fda0003f26070 */
[----:B------:R-:W-:Y:S01]  /*0910*/  @P1 IADD3 R6, PT, PT, -R3, R6, RZ ;  /* 0x0000000603061210 */ /* 0x000fe20007ffe1ff */
        /* <DEDUP_REMOVED lines=8> */
[----:B------:R-:W-:Y:S05]  /*09a0*/  @!P1 BRA `(.L_x_38) ;  /* 0x0000000000589947 */ /* 0x000fea0003800000 */
[----:B------:R-:W0:Y:S01]  /*09b0*/  S2R R13, SR_CgaCtaId ;  /* 0x00000000000d7919 */ /* 0x000e220000008800 */
[----:B------:R-:W1:Y:S01]  /*09c0*/  LDC.64 R8, c[0x0][0x388] ;  /* 0x0000e200ff087b82 */ /* 0x000e620000000a00 */
[----:B------:R-:W-:Y:S01]  /*09d0*/  MOV R4, 0x400 ;  /* 0x0000040000047802 */ /* 0x000fe20000000f00 */
[----:B------:R-:W-:Y:S01]  /*09e0*/  VIADD R5, R5, 0x1 ;  /* 0x0000000105057836 */ /* 0x000fe20000000000 */
[----:B------:R-:W-:Y:S01]  /*09f0*/  MOV R11, RZ ;  /* 0x000000ff000b7202 */ /* 0x000fe20000000f00 */
[----:B------:R-:W-:Y:S01]  /*0a00*/  IMAD.MOV.U32 R28, RZ, RZ, R20 ;  /* 0x000000ffff1c7224 */ /* 0x000fe200078e0014 */
[----:B------:R-:W-:Y:S02]  /*0a10*/  IADD3 R4, PT, PT, R4, 0x180, RZ ;  /* 0x0000018004047810 */ /* 0x000fe40007ffe0ff */
[----:B------:R-:W-:Y:S02]  /*0a20*/  LOP3.LUT R10, R5, 0x3, RZ, 0xc0, !PT ;  /* 0x00000003050a7812 */ /* 0x000fe400078ec0ff */
[----:B0-----:R-:W-:-:S07]  /*0a30*/  LEA R13, R13, R4, 0x18 ;  /* 0x000000040d0d7211 */ /* 0x001fce00078ec0ff */
.L_x_39:
[----:B0-----:R-:W-:-:S05]  /*0a40*/  LEA R5, R0, R28, 0x9 ;  /* 0x0000001c00057211 */ /* 0x001fca00078e48ff */
[----:B-1----:R-:W-:-:S06]  /*0a50*/  IMAD.WIDE.U32 R4, R5, 0x4, R8 ;  /* 0x0000000405047825 */ /* 0x002fcc00078e0008 */
[----:B------:R-:W2:Y:S01]  /*0a60*/  LDG.E.128 R4, desc[UR6][R4.64] ;  /* 0x0000000604047981 */ /* 0x000ea2000c1e1d00 */
[----:B------:R-:W-:Y:S01]  /*0a70*/  SHF.R.U32.HI R12, RZ, 0x3, R28 ;  /* 0x00000003ff0c7819 */ /* 0x000fe2000001161c */
[----:B------:R-:W-:Y:S01]  /*0a80*/  IMAD.SHL.U32 R14, R28, 0x4, RZ ;  /* 0x000000041c0e7824 */ /* 0x000fe200078e00ff */
[----:B------:R-:W-:Y:S01]  /*0a90*/  IADD3 R28, PT, PT, R3, R28, RZ ;  /* 0x0000001c031c7210 */ /* 0x000fe20007ffe0ff */
[----:B------:R-:W-:Y:S02]  /*0aa0*/  VIADD R11, R11, 0x1 ;  /* 0x000000010b0b7836 */ /* 0x000fe40000000000 */
[----:B------:R-:W-:Y:S01]  /*0ab0*/  IMAD R12, R12, 0x30, R13 ;  /* 0x000000300c0c7824 */ /* 0x000fe200078e020d */
[----:B------:R-:W-:Y:S02]  /*0ac0*/  LOP3.LUT R15, R14, 0x10, RZ, 0xc0, !PT ;  /* 0x000000100e0f7812 */ /* 0x000fe400078ec0ff */
[----:B------:R-:W-:Y:S02]  /*0ad0*/  ISETP.NE.AND P1, PT, R11, R10, PT ;  /* 0x0000000a0b00720c */ /* 0x000fe40003f25270 */
[----:B------:R-:W-:-:S05]  /*0ae0*/  IADD3 R12, PT, PT, R12, R15, RZ ;  /* 0x0000000f0c0c7210 */ /* 0x000fca0007ffe0ff */
[----:B--2---:R0:W-:Y:S06]  /*0af0*/  STS.128 [R12], R4 ;  /* 0x000000040c007388 */ /* 0x0041ec0000000c00 */
[----:B------:R-:W-:Y:S05]  /*0b00*/  @P1 BRA `(.L_x_39) ;  /* 0xfffffffc00cc1947 */ /* 0x000fea000383ffff */
.L_x_38:
[----:B------:R-:W-:Y:S05]  /*0b10*/  BSYNC.RECONVERGENT B0 ;  /* 0x0000000000007941 */ /* 0x000fea0003800200 */
.L_x_37:
[----:B------:R-:W-:Y:S04]  /*0b20*/  BSSY.RECONVERGENT B0, `(.L_x_40) ;  /* 0x0000031000007945 */ /* 0x000fe80003800200 */
[----:B------:R-:W-:Y:S05]  /*0b30*/  @!P2 BRA `(.L_x_41) ;  /* 0x0000000000bca947 */ /* 0x000fea0003800000 */
[----:B------:R-:W1:Y:S01]  /*0b40*/  S2R R21, SR_CgaCtaId ;  /* 0x0000000000157919 */ /* 0x000e620000008800 */
[----:B------:R-:W2:Y:S01]  /*0b50*/  LDC.64 R22, c[0x0][0x388] ;  /* 0x0000e200ff167b82 */ /* 0x000ea20000000a00 */
[----:B0-----:R-:W-:-:S05]  /*0b60*/  MOV R4, 0x400 ;  /* 0x0000040000047802 */ /* 0x001fca0000000f00 */
[----:B------:R-:W-:-:S05]  /*0b70*/  VIADD R4, R4, 0x180 ;  /* 0x0000018004047836 */ /* 0x000fca0000000000 */
[----:B-1----:R-:W-:-:S07]  /*0b80*/  LEA R21, R21, R4, 0x18 ;  /* 0x0000000415157211 */ /* 0x002fce00078ec0ff */
.L_x_42:
[----:B-1----:R-:W-:-:S05]  /*0b90*/  LEA R5, R0, R28, 0x9 ;  /* 0x0000001c00057211 */ /* 0x002fca00078e48ff */
[----:B--2---:R-:W-:-:S06]  /*0ba0*/  IMAD.WIDE R4, R5, 0x4, R22 ;  /* 0x0000000405047825 */ /* 0x004fcc00078e0216 */
[----:B------:R-:W2:Y:S01]  /*0bb0*/  LDG.E.128 R4, desc[UR6][R4.64] ;  /* 0x0000000604047981 */ /* 0x000ea2000c1e1d00 */
[C-C-:B------:R-:W-:Y:S01]  /*0bc0*/  IMAD.IADD R27, R3.reuse, 0x1, R28.reuse ;  /* 0x00000001031b7824 */ /* 0x140fe200078e021c */
[----:B------:R-:W-:Y:S02]  /*0bd0*/  SHF.R.U32.HI R8, RZ, 0x3, R28 ;  /* 0x00000003ff087819 */ /* 0x000fe4000001161c */
[----:B------:R-:W-:Y:S01]  /*0be0*/  SHF.L.U32 R10, R28, 0x2, RZ ;  /* 0x000000021c0a7819 */ /* 0x000fe200000006ff */
[----:B------:R-:W-:Y:S01]  /*0bf0*/  IMAD R9, R0, 0x200, R27 ;  /* 0x0000020000097824 */ /* 0x000fe200078e021b */
[----:B------:R-:W-:Y:S01]  /*0c00*/  IADD3 R26, PT, PT, R3, R27, RZ ;  /* 0x0000001b031a7210 */ /* 0x000fe20007ffe0ff */
[----:B------:R-:W-:Y:S01]  /*0c10*/  IMAD R28, R8, 0x30, R21 ;  /* 0x00000030081c7824 */ /* 0x000fe200078e0215 */
[----:B------:R-:W-:Y:S01]  /*0c20*/  LOP3.LUT R11, R10, 0x10, RZ, 0xc0, !PT ;  /* 0x000000100a0b7812 */ /* 0x000fe200078ec0ff */
[----:B------:R-:W-:Y:S01]  /*0c30*/  IMAD.WIDE R8, R9, 0x4, R22 ;  /* 0x0000000409087825 */ /* 0x000fe200078e0216 */
[----:B------:R-:W-:-:S02]  /*0c40*/  LEA R13, R0, R26, 0x9 ;  /* 0x0000001a000d7211 */ /* 0x000fc400078e48ff */
[----:B------:R-:W-:Y:S01]  /*0c50*/  IADD3 R28, PT, PT, R28, R11, RZ ;  /* 0x0000000b1c1c7210 */ /* 0x000fe20007ffe0ff */
[----:B------:R-:W-:Y:S02]  /*0c60*/  IMAD.IADD R24, R3, 0x1, R26 ;  /* 0x0000000103187824 */ /* 0x000fe400078e021a */
[----:B------:R-:W-:Y:S01]  /*0c70*/  IMAD.WIDE R12, R13, 0x4, R22 ;  /* 0x000000040d0c7825 */ /* 0x000fe200078e0216 */
[----:B------:R-:W3:Y:S03]  /*0c80*/  LDG.E.128 R8, desc[UR6][R8.64] ;  /* 0x0000000608087981 */ /* 0x000ee6000c1e1d00 */
[----:B------:R-:W-:Y:S02]  /*0c90*/  IMAD R17, R0, 0x200, R24 ;  /* 0x0000020000117824 */ /* 0x000fe400078e0218 */
[----:B------:R-:W4:Y:S02]  /*0ca0*/  LDG.E.128 R12, desc[UR6][R12.64] ;  /* 0x000000060c0c7981 */ /* 0x000f24000c1e1d00 */
[----:B------:R-:W-:-:S06]  /*0cb0*/  IMAD.WIDE R16, R17, 0x4, R22 ;  /* 0x0000000411107825 */ /* 0x000fcc00078e0216 */
[----:B------:R-:W5:Y:S01]  /*0cc0*/  LDG.E.128 R16, desc[UR6][R16.64] ;  /* 0x0000000610107981 */ /* 0x000f62000c1e1d00 */
[----:B------:R-:W-:-:S03]  /*0cd0*/  SHF.R.U32.HI R29, RZ, 0x3, R27 ;  /* 0x00000003ff1d7819 */ /* 0x000fc6000001161b */
[----:B--2---:R0:W-:Y:S02]  /*0ce0*/  STS.128 [R28], R4 ;  /* 0x000000041c007388 */ /* 0x0041e40000000c00 */
[----:B0-----:R-:W-:Y:S02]  /*0cf0*/  IMAD.SHL.U32 R4, R27, 0x4, RZ ;  /* 0x000000041b047824 */ /* 0x001fe400078e00ff */
[----:B------:R-:W-:-:S03]  /*0d00*/  IMAD R27, R29, 0x30, R21 ;  /* 0x000000301d1b7824 */ /* 0x000fc600078e0215 */
[----:B------:R-:W-:Y:S02]  /*0d10*/  LOP3.LUT R29, R4, 0x10, RZ, 0xc0, !PT ;  /* 0x00000010041d7812 */ /* 0x000fe400078ec0ff */
[----:B------:R-:W-:Y:S02]  /*0d20*/  SHF.R.U32.HI R4, RZ, 0x3, R26 ;  /* 0x00000003ff047819 */ /* 0x000fe4000001161a */
[----:B------:R-:W-:Y:S01]  /*0d30*/  IADD3 R27, PT, PT, R27, R29, RZ ;  /* 0x0000001d1b1b7210 */ /* 0x000fe20007ffe0ff */
[----:B------:R-:W-:Y:S01]  /*0d40*/  IMAD.SHL.U32 R29, R26, 0x4, RZ ;  /* 0x000000041a1d7824 */ /* 0x000fe200078e00ff */
[----:B------:R-:W-:Y:S01]  /*0d50*/  SHF.R.U32.HI R6, RZ, 0x3, R24 ;  /* 0x00000003ff067819 */ /* 0x000fe20000011618 */
[--C-:B------:R-:W-:Y:S01]  /*0d60*/  IMAD R26, R4, 0x30, R21.reuse ;  /* 0x00000030041a7824 */ /* 0x100fe200078e0215 */
[----:B------:R-:W-:Y:S02]  /*0d70*/  SHF.L.U32 R4, R24, 0x2, RZ ;  /* 0x0000000218047819 */ /* 0x000fe400000006ff */
[----:B------:R-:W-:Y:S01]  /*0d80*/  LOP3.LUT R29, R29, 0x10, RZ, 0xc0, !PT ;  /* 0x000000101d1d7812 */ /* 0x000fe200078ec0ff */
[----:B------:R-:W-:Y:S01]  /*0d90*/  IMAD R6, R6, 0x30, R21 ;  /* 0x0000003006067824 */ /* 0x000fe200078e0215 */
[----:B------:R-:W-:-:S03]  /*0da0*/  LOP3.LUT R5, R4, 0x10, RZ, 0xc0, !PT ;  /* 0x0000001004057812 */ /* 0x000fc600078ec0ff */
[----:B------:R-:W-:Y:S01]  /*0db0*/  IMAD.IADD R26, R26, 0x1, R29 ;  /* 0x000000011a1a7824 */ /* 0x000fe200078e021d */
[----:B------:R-:W-:Y:S01]  /*0dc0*/  IADD3 R5, PT, PT, R6, R5, RZ ;  /* 0x0000000506057210 */ /* 0x000fe20007ffe0ff */
[----:B---3--:R1:W-:Y:S01]  /*0dd0*/  STS.128 [R27], R8 ;  /* 0x000000081b007388 */ /* 0x0083e20000000c00 */
[----:B------:R-:W-:-:S03]  /*0de0*/  IMAD.IADD R28, R3, 0x1, R24 ;  /* 0x00000001031c7824 */ /* 0x000fc600078e0218 */
[----:B----4-:R1:W-:Y:S04]  /*0df0*/  STS.128 [R26], R12 ;  /* 0x0000000c1a007388 */ /* 0x0103e80000000c00 */
[----:B-----5:R1:W-:Y:S01]  /*0e00*/  STS.128 [R5], R16 ;  /* 0x0000001005007388 */ /* 0x0203e20000000c00 */
[----:B------:R-:W-:-:S13]  /*0e10*/  ISETP.GE.U32.AND P1, PT, R28, 0x200, PT ;  /* 0x000002001c00780c */ /* 0x000fda0003f26070 */
[----:B------:R-:W-:Y:S05]  /*0e20*/  @!P1 BRA `(.L_x_42) ;  /* 0xfffffffc00589947 */ /* 0x000fea000383ffff */
.L_x_41:
[----:B------:R-:W-:Y:S05]  /*0e30*/  BSYNC.RECONVERGENT B0 ;  /* 0x0000000000007941 */ /* 0x000fea0003800200 */
.L_x_40:
[----:B------:R-:W-:Y:S06]  /*0e40*/  BAR.SYNC.DEFER_BLOCKING 0x0 ;  /* 0x0000000000007b1d */ /* 0x000fec0000010000 */
[----:B------:R-:W-:Y:S04]  /*0e50*/  BSSY.RECONVERGENT B0, `(.L_x_43) ;  /* 0x0000055000007945 */ /* 0x000fe80003800200 */
[----:B------:R-:W-:Y:S05]  /*0e60*/  @P0 BRA `(.L_x_44) ;  /* 0x00000004004c0947 */ /* 0x000fea0003800000 */
[----:B0-----:R-:W0:Y:S01]  /*0e70*/  S2R R7, SR_CgaCtaId ;  /* 0x0000000000077919 */ /* 0x001e220000008800 */
[----:B-1----:R-:W-:Y:S02]  /*0e80*/  MOV R5, 0x400 ;  /* 0x0000040000057802 */ /* 0x002fe40000000f00 */
[----:B------:R-:W-:Y:S02]  /*0e90*/  LOP3.LUT R4, R25, 0x7, RZ, 0xc0, !PT ;  /* 0x0000000719047812 */ /* 0x000fe400078ec0ff */
[C---:B------:R-:W-:Y:S01]  /*0ea0*/  IADD3 R6, PT, PT, R5.reuse, 0x180, RZ ;  /* 0x0000018005067810 */ /* 0x040fe20007ffe0ff */
[----:B------:R-:W-:Y:S01]  /*0eb0*/  VIADD R5, R5, 0xd80 ;  /* 0x00000d8005057836 */ /* 0x000fe20000000000 */
[----:B------:R-:W-:Y:S02]  /*0ec0*/  SHF.L.U32 R24, R25, 0x3, RZ ;  /* 0x0000000319187819 */ /* 0x000fe400000006ff */
[----:B------:R-:W-:Y:S02]  /*0ed0*/  SHF.R.U32.HI R25, RZ, 0x3, R25 ;  /* 0x00000003ff197819 */ /* 0x000fe40000011619 */
[----:B------:R-:W-:-:S02]  /*0ee0*/  LOP3.LUT R24, R24, 0x38, RZ, 0xc0, !PT ;  /* 0x0000003818187812 */ /* 0x000fc400078ec0ff */
[C---:B0-----:R-:W-:Y:S02]  /*0ef0*/  LEA R27, R7.reuse, R6, 0x18 ;  /* 0x00000006071b7211 */ /* 0x041fe400078ec0ff */
[----:B------:R-:W-:-:S03]  /*0f00*/  LEA R5, R7, R5, 0x18 ;  /* 0x0000000507057211 */ /* 0x000fc600078ec0ff */
[C---:B------:R-:W-:Y:S02]  /*0f10*/  IMAD R27, R4.reuse, 0x30, R27 ;  /* 0x00000030041b7824 */ /* 0x040fe400078e021b */
[----:B------:R-:W-:-:S03]  /*0f20*/  IMAD R5, R4, 0x4, R5 ;  /* 0x0000000404057824 */ /* 0x000fc600078e0205 */
[----:B------:R-:W-:Y:S01]  /*0f30*/  IADD3 R27, PT, PT, R27, 0x300, RZ ;  /* 0x000003001b1b7810 */ /* 0x000fe20007ffe0ff */
[----:B------:R-:W-:-:S07]  /*0f40*/  VIADD R26, R5, 0x40 ;  /* 0x00000040051a7836 */ /* 0x000fce0000000000 */
.L_x_47:
[----:B------:R-:W0:Y:S01]  /*0f50*/  S2R R5, SR_CgaCtaId ;  /* 0x0000000000057919 */ /* 0x000e220000008800 */
[----:B------:R-:W-:Y:S01]  /*0f60*/  MOV R4, 0x400 ;  /* 0x0000040000047802 */ /* 0x000fe20000000f00 */
[----:B------:R-:W-:Y:S01]  /*0f70*/  BSSY.RECONVERGENT B1, `(.L_x_45) ;  /* 0x0000041000017945 */ /* 0x000fe20003800200 */
[----:B------:R-:W-:Y:S01]  /*0f80*/  LEA R23, R25, R26, 0x8 ;  /* 0x0000001a19177211 */ /* 0x000fe200078e40ff */
[----:B------:R-:W-:Y:S01]  /*0f90*/  IMAD.MOV.U32 R22, RZ, RZ, R27 ;  /* 0x000000ffff167224 */ /* 0x000fe200078e001b */
[----:B------:R-:W-:Y:S02]  /*0fa0*/  MOV R21, R24 ;  /* 0x0000001800157202 */ /* 0x000fe40000000f00 */
[----:B0-----:R-:W-:-:S05]  /*0fb0*/  LEA R4, R5, R4, 0x18 ;  /* 0x0000000405047211 */ /* 0x001fca00078ec0ff */
[----:B------:R-:W-:Y:S01]  /*0fc0*/  IMAD R4, R25, 0x24, R4 ;  /* 0x0000002419047824 */ /* 0x000fe200078e0204 */
[----:B------:R-:W-:-:S04]  /*0fd0*/  LEA.HI R25, R2, R25, RZ, 0x1d ;  /* 0x0000001902197211 */ /* 0x000fc800078fe8ff */
[----:B------:R0:W1:Y:S01]  /*0fe0*/  LDS R19, [R4] ;  /* 0x0000000004137984 */ /* 0x0000620000000800 */
[----:B------:R-:W-:-:S03]  /*0ff0*/  ISETP.GE.U32.AND P1, PT, R25, 0x8, PT ;  /* 0x000000081900780c */ /* 0x000fc60003f26070 */
[----:B------:R0:W2:Y:S04]  /*1000*/  LDS R18, [R4+0x4] ;  /* 0x0000040004127984 */ /* 0x0000a80000000800 */
[----:B------:R0:W3:Y:S04]  /*1010*/  LDS R17, [R4+0x8] ;  /* 0x0000080004117984 */ /* 0x0000e80000000800 */
[----:B------:R0:W4:Y:S04]  /*1020*/  LDS R16, [R4+0xc] ;  /* 0x00000c0004107984 */ /* 0x0001280000000800 */
[----:B------:R0:W0:Y:S04]  /*1030*/  LDS R15, [R4+0x10] ;  /* 0x00001000040f7984 */ /* 0x0000280000000800 */
[----:B------:R0:W0:Y:S04]  /*1040*/  LDS R14, [R4+0x14] ;  /* 0x00001400040e7984 */ /* 0x0000280000000800 */
[----:B------:R0:W0:Y:S04]  /*1050*/  LDS R13, [R4+0x18] ;  /* 0x00001800040d7984 */ /* 0x0000280000000800 */
[----:B------:R0:W0:Y:S02]  /*1060*/  LDS R12, [R4+0x1c] ;  /* 0x00001c00040c7984 */ /* 0x0000240000000800 */
.L_x_46:
[----:B0-----:R-:W1:Y:S01]  /*1070*/  LDS.128 R4, [R22+-0x300] ;  /* 0xfffd000016047984 */ /* 0x001e620000000c00 */
[C---:B------:R-:W-:Y:S01]  /*1080*/  ISETP.GE.U32.AND P0, PT, R21.reuse, 0x100, PT ;  /* 0x000001001500780c */ /* 0x040fe20003f06070 */
[----:B------:R-:W-:Y:S02]  /*1090*/  VIADD R21, R21, 0x100 ;  /* 0x0000010015157836 */ /* 0x000fe40000000000 */
[----:B------:R-:W0:Y:S01]  /*10a0*/  LDS.128 R8, [R22+-0x2f0] ;  /* 0xfffd100016087984 */ /* 0x000e220000000c00 */
[----:B-1----:R-:W-:-:S04]  /*10b0*/  IMAD R4, R19, R4, RZ ;  /* 0x0000000413047224 */ /* 0x002fc800078e02ff */
[----:B--2---:R-:W-:-:S04]  /*10c0*/  IMAD R4, R18, R5, R4 ;  /* 0x0000000512047224 */ /* 0x004fc800078e0204 */
[----:B---3--:R-:W-:-:S04]  /*10d0*/  IMAD R4, R17, R6, R4 ;  /* 0x0000000611047224 */ /* 0x008fc800078e0204 */
[----:B----4-:R-:W-:-:S04]  /*10e0*/  IMAD R4, R16, R7, R4 ;  /* 0x0000000710047224 */ /* 0x010fc800078e0204 */
[----:B0-----:R-:W-:-:S04]  /*10f0*/  IMAD R4, R15, R8, R4 ;  /* 0x000000080f047224 */ /* 0x001fc800078e0204 */
[----:B------:R-:W-:-:S04]  /*1100*/  IMAD R4, R14, R9, R4 ;  /* 0x000000090e047224 */ /* 0x000fc800078e0204 */
[----:B------:R-:W-:-:S04]  /*1110*/  IMAD R4, R13, R10, R4 ;  /* 0x0000000a0d047224 */ /* 0x000fc800078e0204 */
[----:B------:R-:W-:-:S05]  /*1120*/  IMAD R28, R12, R11, R4 ;  /* 0x0000000b0c1c7224 */ /* 0x000fca00078e0204 */
[----:B------:R-:W-:Y:S04]  /*1130*/  STS [R23+-0x40], R28 ;  /* 0xffffc01c17007388 */ /* 0x000fe80000000800 */
[----:B------:R-:W0:Y:S04]  /*1140*/  LDS.128 R4, [R22+-0x180] ;  /* 0xfffe800016047984 */ /* 0x000e280000000c00 */
[----:B------:R-:W1:Y:S01]  /*1150*/  LDS.128 R8, [R22+-0x170] ;  /* 0xfffe900016087984 */ /* 0x000e620000000c00 */
[----:B0-----:R-:W-:-:S04]  /*1160*/  IMAD R4, R19, R4, RZ ;  /* 0x0000000413047224 */ /* 0x001fc800078e02ff */
[----:B------:R-:W-:-:S04]  /*1170*/  IMAD R4, R18, R5, R4 ;  /* 0x0000000512047224 */ /* 0x000fc800078e0204 */
[----:B------:R-:W-:-:S04]  /*1180*/  IMAD R4, R17, R6, R4 ;  /* 0x0000000611047224 */ /* 0x000fc800078e0204 */
[----:B------:R-:W-:-:S04]  /*1190*/  IMAD R4, R16, R7, R4 ;  /* 0x0000000710047224 */ /* 0x000fc800078e0204 */
[----:B-1----:R-:W-:-:S04]  /*11a0*/  IMAD R4, R15, R8, R4 ;  /* 0x000000080f047224 */ /* 0x002fc800078e0204 */
[----:B------:R-:W-:-:S04]  /*11b0*/  IMAD R4, R14, R9, R4 ;  /* 0x000000090e047224 */ /* 0x000fc800078e0204 */
[----:B------:R-:W-:-:S04]  /*11c0*/  IMAD R4, R13, R10, R4 ;  /* 0x0000000a0d047224 */ /* 0x000fc800078e0204 */
[----:B------:R-:W-:-:S05]  /*11d0*/  IMAD R29, R12, R11, R4 ;  /* 0x0000000b0c1d7224 */ /* 0x000fca00078e0204 */
[----:B------:R-:W-:Y:S04]  /*11e0*/  STS [R23+-0x20], R29 ;  /* 0xffffe01d17007388 */ /* 0x000fe80000000800 */
[----:B------:R-:W0:Y:S04]  /*11f0*/  LDS.128 R4, [R22] ;  /* 0x0000000016047984 */ /* 0x000e280000000c00 */
[----:B------:R-:W1:Y:S01]  /*1200*/  LDS.128 R8, [R22+0x10] ;  /* 0x0000100016087984 */ /* 0x000e620000000c00 */
        /* <DEDUP_REMOVED lines=8> */
[----:B------:R-:W-:Y:S04]  /*1290*/  STS [R23], R28 ;  /* 0x0000001c17007388 */ /* 0x000fe80000000800 */
[----:B------:R-:W0:Y:S04]  /*12a0*/  LDS.128 R4, [R22+0x180] ;  /* 0x0001800016047984 */ /* 0x000e280000000c00 */
[----:B------:R1:W2:Y:S02]  /*12b0*/  LDS.128 R8, [R22+0x190] ;  /* 0x0001900016087984 */ /* 0x0002a40000000c00 */
[----:B-1----:R-:W-:Y:S01]  /*12c0*/  IADD3 R22, PT, PT, R22, 0x600, RZ ;  /* 0x0000060016167810 */ /* 0x002fe20007ffe0ff */
[----:B0-----:R-:W-:-:S04]  /*12d0*/  IMAD R4, R19, R4, RZ ;  /* 0x0000000413047224 */ /* 0x001fc800078e02ff */
[----:B------:R-:W-:-:S04]  /*12e0*/  IMAD R4, R18, R5, R4 ;  /* 0x0000000512047224 */ /* 0x000fc800078e0204 */
[----:B------:R-:W-:-:S04]  /*12f0*/  IMAD R4, R17, R6, R4 ;  /* 0x0000000611047224 */ /* 0x000fc800078e0204 */
[----:B------:R-:W-:-:S04]  /*1300*/  IMAD R4, R16, R7, R4 ;  /* 0x0000000710047224 */ /* 0x000fc800078e0204 */
[----:B--2---:R-:W-:-:S04]  /*1310*/  IMAD R4, R15, R8, R4 ;  /* 0x000000080f047224 */ /* 0x004fc800078e0204 */
[----:B------:R-:W-:-:S04]  /*1320*/  IMAD R4, R14, R9, R4 ;  /* 0x000000090e047224 */ /* 0x000fc800078e0204 */
[----:B------:R-:W-:-:S04]  /*1330*/  IMAD R4, R13, R10, R4 ;  /* 0x0000000a0d047224 */ /* 0x000fc800078e0204 */
[----:B------:R-:W-:-:S05]  /*1340*/  IMAD R4, R12, R11, R4 ;  /* 0x0000000b0c047224 */ /* 0x000fca00078e0204 */
[----:B------:R0:W-:Y:S02]  /*1350*/  STS [R23+0x20], R4 ;  /* 0x0000200417007388 */ /* 0x0001e40000000800 */
[----:B0-----:R-:W-:Y:S01]  /*1360*/  VIADD R23, R23, 0x80 ;  /* 0x0000008017177836 */ /* 0x001fe20000000000 */
[----:B------:R-:W-:Y:S06]  /*1370*/  @!P0 BRA `(.L_x_46) ;  /* 0xfffffffc003c8947 */ /* 0x000fec000383ffff */
[----:B------:R-:W-:Y:S05]  /*1380*/  BSYNC.RECONVERGENT B1 ;  /* 0x0000000000017941 */ /* 0x000fea0003800200 */
.L_x_45:
[----:B------:R-:W-:Y:S05]  /*1390*/  @!P1 BRA `(.L_x_47) ;  /* 0xfffffff800ec9947 */ /* 0x000fea000383ffff */
.L_x_44:
[----:B------:R-:W-:Y:S05]  /*13a0*/  BSYNC.RECONVERGENT B0 ;  /* 0x0000000000007941 */ /* 0x000fea0003800200 */
.L_x_43:
[----:B------:R-:W2:Y:S01]  /*13b0*/  LDCU UR8, c[0x0][0x384] ;  /* 0x00007080ff0877ac */ /* 0x000ea20008000800 */
[----:B------:R-:W-:Y:S01]  /*13c0*/  BAR.SYNC.DEFER_BLOCKING 0x0 ;  /* 0x0000000000007b1d */ /* 0x000fe20000010000 */
[----:B--2---:R-:W-:-:S13]  /*13d0*/  ISETP.GE.AND P0, PT, R20, UR8, PT ;  /* 0x0000000814007c0c */ /* 0x004fda000bf06270 */
[----:B------:R-:W-:Y:S05]  /*13e0*/  @P0 EXIT ;  /* 0x000000000000094d */ /* 0x000fea0003800000 */
[----:B------:R-:W2:Y:S01]  /*13f0*/  S2UR UR5, SR_CgaCtaId ;  /* 0x00000000000579c3 */ /* 0x000ea20000008800 */
[----:B------:R-:W-:Y:S02]  /*1400*/  UMOV UR4, 0x400 ;  /* 0x0000040000047882 */ /* 0x000fe40000000000 */
[----:B------:R-:W-:-:S05]  /*1410*/  UIADD3 UR4, UPT, UPT, UR4, 0xd80, URZ ;  /* 0x00000d8004047890 */ /* 0x000fca000fffe0ff */
[----:B-1----:R-:W1:Y:S01]  /*1420*/  LDC.64 R10, c[0x0][0x398] ;  /* 0x0000e600ff0a7b82 */ /* 0x002e620000000a00 */
[----:B--2---:R-:W-:-:S12]  /*1430*/  ULEA UR4, UR5, UR4, 0x18 ;  /* 0x0000000405047291 */ /* 0x004fd8000f8ec0ff */
.L_x_48:
[----:B0-2---:R-:W-:Y:S01]  /*1440*/  LEA R4, R20, UR4, 0x2 ;  /* 0x0000000414047c11 */ /* 0x005fe2000f8e10ff */
[----:B------:R-:W-:Y:S01]  /*1450*/  IMAD R9, R0, UR8, R20 ;  /* 0x0000000800097c24 */ /* 0x000fe2000f8e0214 */
[----:B------:R-:W-:-:S03]  /*1460*/  IADD3 R20, PT, PT, R3, R20, RZ ;  /* 0x0000001403147210 */ /* 0x000fc60007ffe0ff */
[----:B-1----:R-:W-:Y:S01]  /*1470*/  IMAD.WIDE R8, R9, 0x4, R10 ;  /* 0x0000000409087825 */ /* 0x002fe200078e020a */
[----:B------:R-:W0:Y:S01]  /*1480*/  LDS.128 R4, [R4] ;  /* 0x0000000004047984 */ /* 0x000e220000000c00 */
[----:B------:R-:W-:-:S03]  /*1490*/  ISETP.GE.AND P0, PT, R20, UR8, PT ;  /* 0x0000000814007c0c */ /* 0x000fc6000bf06270 */
[----:B0-----:R2:W-:Y:S10]  /*14a0*/  STG.E.128 desc[UR6][R8.64], R4 ;  /* 0x0000000408007986 */ /* 0x0015f4000c101d06 */
[----:B------:R-:W-:Y:S05]  /*14b0*/  @!P0 BRA `(.L_x_48) ;  /* 0xfffffffc00e08947 */ /* 0x000fea000383ffff */
[----:B------:R-:W-:Y:S05]  /*14c0*/  EXIT ;  /* 0x000000000000794d */ /* 0x000fea0003800000 */
.L_x_49:
        /* <DEDUP_REMOVED lines=11> */
.L_x_54:


//--------------------- .nv.shared._Z9cuda_gemmIiLi128ELi1024ELi1ELi32ELi1ELi1024ELi32ELi32ELi1EEviiPT_S1_S1_ --------------------------
	.section	.nv.shared._Z9cuda_gemmIiLi128ELi1024ELi1ELi32ELi1ELi1024ELi32ELi32ELi1EEviiPT_S1_S1_,"aw",@nobits
	.sectionflags	@""
	.align	128
.nv.shared._Z9cuda_gemmIiLi128ELi1024ELi1ELi32ELi1ELi1024ELi32ELi32ELi1EEviiPT_S1_S1_:
	.zero		13952


//--------------------- .nv.shared.reserved.0     --------------------------
	.section	.nv.shared.reserved.0,"aw",@nobits
	.weak		__nv_reservedSMEM_offset_0_alias
	.size		__nv_reservedSMEM_offset_0_alias, 0, 64
	.other		__nv_reservedSMEM_offset_0_alias,@"STO_CUDA_RESERVED_SHARED STV_DEFAULT"
__nv_reservedSMEM_offset_0_alias:
	.zero		0
	.zero		64


//--------------------- .nv.shared._Z9cuda_gemmIiLi128ELi256ELi1ELi16ELi1ELi256ELi16ELi16ELi1EEviiPT_S1_S1_ --------------------------
	.section	.nv.shared._Z9cuda_gemmIiLi128ELi256ELi1ELi16ELi1ELi256ELi16ELi16ELi1EEviiPT_S1_S1_,"aw",@nobits
	.sectionflags	@""
	.align	128
.nv.shared._Z9cuda_gemmIiLi128ELi256ELi1ELi16ELi1ELi256ELi16ELi16ELi1EEviiPT_S1_S1_:
	.zero		4480


//--------------------- .nv.shared._Z9cuda_gemmIiLi128ELi512ELi1ELi8ELi1ELi512ELi8ELi8ELi1EEviiPT_S1_S1_ --------------------------
	.section	.nv.shared._Z9cuda_gemmIiLi128ELi512ELi1ELi8ELi1ELi512ELi8ELi8ELi1EEviiPT_S1_S1_,"aw",@nobits
	.sectionflags	@""
	.align	128
.nv.shared._Z9cuda_gemmIiLi128ELi512ELi1ELi8ELi1ELi512ELi8ELi8ELi1EEviiPT_S1_S1_:
	.zero		6528


//--------------------- .nv.constant0._Z9cuda_gemmIiLi128ELi1024ELi1ELi32ELi1ELi1024ELi32ELi32ELi1EEviiPT_S1_S1_ --------------------------
	.section	.nv.constant0._Z9cuda_gemmIiLi128ELi1024ELi1ELi32ELi1ELi1024ELi32ELi32ELi1EEviiPT_S1_S1_,"a",@progbits
	.sectionflags	@""
	.align	4
.nv.constant0._Z9cuda_gemmIiLi128ELi1024ELi1ELi32ELi1ELi1024ELi32ELi32ELi1EEviiPT_S1_S1_:
	.zero		928


//--------------------- .nv.constant0._Z9cuda_gemmIiLi128ELi256ELi1ELi16ELi1ELi256ELi16ELi16ELi1EEviiPT_S1_S1_ --------------------------
	.section	.nv.constant0._Z9cuda_gemmIiLi128ELi256ELi1ELi16ELi1ELi256ELi16ELi16ELi1EEviiPT_S1_S1_,"a",@progbits
	.sectionflags	@""
	.align	4
.nv.constant0._Z9cuda_gemmIiLi128ELi256ELi1ELi16ELi1ELi256ELi16ELi16ELi1EEviiPT_S1_S1_:
	.zero		928


//--------------------- .nv.constant0._Z9cuda_gemmIiLi128ELi512ELi1ELi8ELi1ELi512ELi8ELi8ELi1EEviiPT_S1_S1_ --------------------------
	.section	.nv.constant0._Z9cuda_gemmIiLi128ELi512ELi1ELi8ELi1ELi512ELi8ELi8ELi1EEviiPT_S1_S1_,"a",@progbits
	.sectionflags	@""
	.align	4
.nv.constant0._Z9cuda_gemmIiLi128ELi512ELi1ELi8ELi1ELi512ELi8ELi8ELi1EEviiPT_S1_S1_:
	.zero		928


//--------------------- SYMBOLS --------------------------

	.type		.nv.reservedSmem.offset0,@object
	.size		.nv.reservedSmem.offset0,0x4
	.type		.nv.reservedSmem.cap,@object
	.size		.nv.reservedSmem.cap,0x4
